//
// Generated by NVIDIA NVVM Compiler
//
// Compiler Build ID: CL-36424714
// Cuda compilation tools, release 13.0, V13.0.88
// Based on NVVM 20.0.0
//

.version 9.0
.target sm_100
.address_size 64

	// .globl	default_function_kernel_2

.visible .entry default_function_kernel_2(
	.param .u64 .ptr .align 1 default_function_kernel_2_param_0,
	.param .u64 .ptr .align 1 default_function_kernel_2_param_1,
	.param .u64 .ptr .align 1 default_function_kernel_2_param_2,
	.param .u64 .ptr .align 1 default_function_kernel_2_param_3
)
.maxntid 8
{
	.reg .b32 	%r<9>;
	.reg .b32 	%f<23>;
	.reg .b64 	%rd<15>;

	ld.param.u64 	%rd1, [default_function_kernel_2_param_0];
	ld.param.u64 	%rd2, [default_function_kernel_2_param_1];
	ld.param.u64 	%rd3, [default_function_kernel_2_param_2];
	ld.param.u64 	%rd4, [default_function_kernel_2_param_3];
	cvta.to.global.u64 	%rd5, %rd3;
	cvta.to.global.u64 	%rd6, %rd1;
	cvta.to.global.u64 	%rd7, %rd2;
	cvta.to.global.u64 	%rd8, %rd4;
	mov.u32 	%r1, %ctaid.x;
	shl.b32 	%r2, %r1, 3;
	mov.u32 	%r3, %tid.x;
	or.b32  	%r4, %r2, %r3;
	mul.wide.u32 	%rd9, %r4, 4;
	add.s64 	%rd10, %rd8, %rd9;
	ld.global.nc.f32 	%f1, [%rd10];
	mul.hi.u32 	%r5, %r4, 2021161081;
	shr.u32 	%r6, %r5, 3;
	mul.wide.u32 	%rd11, %r6, 4;
	add.s64 	%rd12, %rd7, %rd11;
	ld.global.nc.f32 	%f2, [%rd12];
	sub.f32 	%f3, %f1, %f2;
	min.f32 	%f4, %f3, 0f42B0C0A6;
	max.f32 	%f5, %f4, 0fC2B0C0A5;
	fma.rn.f32 	%f6, %f5, 0f3FB8AA3B, 0f3F000000;
	cvt.rmi.f32.f32 	%f7, %f6;
	add.f32 	%f8, %f7, 0f42FE0000;
	cvt.rzi.s32.f32 	%r7, %f8;
	shl.b32 	%r8, %r7, 23;
	mov.b32 	%f9, %r8;
	fma.rn.f32 	%f10, %f7, 0fBF317218, %f5;
	fma.rn.f32 	%f11, %f10, 0f39506966, 0f3AB743CF;
	fma.rn.f32 	%f12, %f11, %f10, 0f3C088908;
	fma.rn.f32 	%f13, %f12, %f10, 0f3D2AA9C2;
	fma.rn.f32 	%f14, %f13, %f10, 0f3E2AAAAD;
	fma.rn.f32 	%f15, %f14, %f10, 0f3F000000;
	mul.f32 	%f16, %f15, %f10;
	fma.rn.f32 	%f17, %f16, %f10, %f10;
	add.f32 	%f18, %f17, 0f3F800000;
	mul.f32 	%f19, %f18, %f9;
	max.f32 	%f20, %f19, %f3;
	add.s64 	%rd13, %rd6, %rd11;
	ld.global.nc.f32 	%f21, [%rd13];
	div.rn.f32 	%f22, %f20, %f21;
	add.s64 	%rd14, %rd5, %rd9;
	st.global.f32 	[%rd14], %f22;
	ret;

}
	// .globl	default_function_kernel
.visible .entry default_function_kernel(
	.param .u64 .ptr .align 1 default_function_kernel_param_0,
	.param .u64 .ptr .align 1 default_function_kernel_param_1
)
.maxntid 32
{
	.reg .pred 	%p<3>;
	.reg .b32 	%r<11>;
	.reg .b32 	%f<36>;
	.reg .b64 	%rd<9>;

	ld.param.u64 	%rd3, [default_function_kernel_param_0];
	ld.param.u64 	%rd2, [default_function_kernel_param_1];
	cvta.to.global.u64 	%rd4, %rd3;
	mov.u32 	%r1, %ctaid.x;
	shl.b32 	%r5, %r1, 2;
	mov.u32 	%r2, %tid.x;
	shr.u32 	%r6, %r2, 3;
	or.b32  	%r3, %r5, %r6;
	setp.gt.u32 	%p1, %r3, 34;
	shl.b32 	%r7, %r1, 5;
	or.b32  	%r8, %r7, %r2;
	mul.wide.u32 	%rd5, %r8, 4;
	add.s64 	%rd1, %rd4, %rd5;
	@%p1 bra 	$L__BB1_2;
	mov.b32 	%r9, -8388611;
	st.global.u32 	[%rd1], %r9;
$L__BB1_2:
	setp.gt.u32 	%p2, %r3, 34;
	mul.lo.s32 	%r10, %r2, 17;
	mad.lo.s32 	%r4, %r1, 544, %r10;
	@%p2 bra 	$L__BB1_4;
	ld.global.f32 	%f1, [%rd1];
	cvta.to.global.u64 	%rd6, %rd2;
	mul.wide.u32 	%rd7, %r4, 4;
	add.s64 	%rd8, %rd6, %rd7;
	ld.global.nc.f32 	%f2, [%rd8];
	max.f32 	%f3, %f1, %f2;
	ld.global.nc.f32 	%f4, [%rd8+4];
	max.f32 	%f5, %f3, %f4;
	ld.global.nc.f32 	%f6, [%rd8+8];
	max.f32 	%f7, %f5, %f6;
	ld.global.nc.f32 	%f8, [%rd8+12];
	max.f32 	%f9, %f7, %f8;
	ld.global.nc.f32 	%f10, [%rd8+16];
	max.f32 	%f11, %f9, %f10;
	ld.global.nc.f32 	%f12, [%rd8+20];
	max.f32 	%f13, %f11, %f12;
	ld.global.nc.f32 	%f14, [%rd8+24];
	max.f32 	%f15, %f13, %f14;
	ld.global.nc.f32 	%f16, [%rd8+28];
	max.f32 	%f17, %f15, %f16;
	ld.global.nc.f32 	%f18, [%rd8+32];
	max.f32 	%f19, %f17, %f18;
	ld.global.nc.f32 	%f20, [%rd8+36];
	max.f32 	%f21, %f19, %f20;
	ld.global.nc.f32 	%f22, [%rd8+40];
	max.f32 	%f23, %f21, %f22;
	ld.global.nc.f32 	%f24, [%rd8+44];
	max.f32 	%f25, %f23, %f24;
	ld.global.nc.f32 	%f26, [%rd8+48];
	max.f32 	%f27, %f25, %f26;
	ld.global.nc.f32 	%f28, [%rd8+52];
	max.f32 	%f29, %f27, %f28;
	ld.global.nc.f32 	%f30, [%rd8+56];
	max.f32 	%f31, %f29, %f30;
	ld.global.nc.f32 	%f32, [%rd8+60];
	max.f32 	%f33, %f31, %f32;
	ld.global.nc.f32 	%f34, [%rd8+64];
	max.f32 	%f35, %f33, %f34;
	st.global.f32 	[%rd1], %f35;
$L__BB1_4:
	ret;

}
	// .globl	default_function_kernel_1
.visible .entry default_function_kernel_1(
	.param .u64 .ptr .align 1 default_function_kernel_1_param_0,
	.param .u64 .ptr .align 1 default_function_kernel_1_param_1,
	.param .u64 .ptr .align 1 default_function_kernel_1_param_2
)
.maxntid 10
{
	.reg .pred 	%p<2>;
	.reg .b32 	%r<10>;
	.reg .b32 	%f<25>;
	.reg .b64 	%rd<17>;

	ld.param.u64 	%rd5, [default_function_kernel_1_param_0];
	ld.param.u64 	%rd6, [default_function_kernel_1_param_1];
	ld.param.u64 	%rd7, [default_function_kernel_1_param_2];
	cvta.to.global.u64 	%rd8, %rd6;
	cvta.to.global.u64 	%rd9, %rd7;
	cvta.to.global.u64 	%rd10, %rd5;
	mov.u32 	%r4, %ctaid.x;
	mov.u32 	%r5, %tid.x;
	mad.lo.s32 	%r6, %r4, 10, %r5;
	mul.wide.u32 	%rd11, %r6, 4;
	add.s64 	%rd1, %rd10, %rd11;
	add.s64 	%rd12, %rd8, %rd11;
	ld.global.nc.f32 	%f1, [%rd12];
	mul.wide.u32 	%rd13, %r4, 680;
	mul.wide.u32 	%rd14, %r5, 68;
	add.s64 	%rd15, %rd13, %rd14;
	add.s64 	%rd16, %rd9, %rd15;
	mov.b32 	%r9, 0;
	mov.f32 	%f24, 0f00000000;
$L__BB2_1:
	ld.global.nc.f32 	%f5, [%rd16];
	sub.f32 	%f6, %f5, %f1;
	min.f32 	%f7, %f6, 0f42B0C0A6;
	max.f32 	%f8, %f7, 0fC2B0C0A5;
	fma.rn.f32 	%f9, %f8, 0f3FB8AA3B, 0f3F000000;
	cvt.rmi.f32.f32 	%f10, %f9;
	add.f32 	%f11, %f10, 0f42FE0000;
	cvt.rzi.s32.f32 	%r7, %f11;
	shl.b32 	%r8, %r7, 23;
	mov.b32 	%f12, %r8;
	fma.rn.f32 	%f13, %f10, 0fBF317218, %f8;
	fma.rn.f32 	%f14, %f13, 0f39506966, 0f3AB743CF;
	fma.rn.f32 	%f15, %f14, %f13, 0f3C088908;
	fma.rn.f32 	%f16, %f15, %f13, 0f3D2AA9C2;
	fma.rn.f32 	%f17, %f16, %f13, 0f3E2AAAAD;
	fma.rn.f32 	%f18, %f17, %f13, 0f3F000000;
	mul.f32 	%f19, %f18, %f13;
	fma.rn.f32 	%f20, %f19, %f13, %f13;
	add.f32 	%f21, %f20, 0f3F800000;
	mul.f32 	%f22, %f21, %f12;
	max.f32 	%f23, %f22, %f6;
	add.f32 	%f24, %f24, %f23;
	add.s32 	%r9, %r9, 1;
	add.s64 	%rd16, %rd16, 4;
	setp.ne.s32 	%p1, %r9, 17;
	@%p1 bra 	$L__BB2_1;
	st.global.f32 	[%rd1], %f24;
	ret;

}


// ===== COMPILED SASS (sm_100) =====

	.target	sm_100

	.elftype	@"ET_EXEC"


//--------------------- .note.nv.tkinfo           --------------------------
	.section	.note.nv.tkinfo,"",@"SHT_NOTE"
	.sectionflags	@"SHF_NOTE_NV_TKINFO"
	.tkinfo
        /*0018*/ 	.word	0x00000002
        /*0030*/ 	.string	""
        /*0030*/ 	.string	"ptxas"
        /*0030*/ 	.string	"Cuda compilation tools, release 13.0, V13.0.88"
        /*0030*/ 	.string	"Build cuda_13.0.r13.0/compiler.36424714_0"
        /*0030*/ 	.string	"-arch sm_100 -m 64 "



//--------------------- .note.nv.cuinfo           --------------------------
	.section	.note.nv.cuinfo,"",@"SHT_NOTE"
	.sectionflags	@"SHF_NOTE_NV_CUINFO"
        /*0018*/ 	.short	0x0002
        /*001a*/ 	.short	0x0064
        /*001c*/ 	.short	0x0082
	.zero		2


//--------------------- .nv.info                  --------------------------
	.section	.nv.info,"",@"SHT_CUDA_INFO"
	.align	4


	//----- nvinfo : EIATTR_REGCOUNT
	.align		4
        /*0000*/ 	.byte	0x04, 0x2f
        /*0002*/ 	.short	(.L_1 - .L_0)
	.align		4
.L_0:
        /*0004*/ 	.word	index@(default_function_kernel_2)
        /*0008*/ 	.word	0x00000010


	//----- nvinfo : EIATTR_FRAME_SIZE
	.align		4
.L_1:
        /*000c*/ 	.byte	0x04, 0x11
        /*000e*/ 	.short	(.L_3 - .L_2)
	.align		4
.L_2:
        /*0010*/ 	.word	index@($__internal_0_$__cuda_sm3x_div_rn_noftz_f32_slowpath)
        /*0014*/ 	.word	0x00000000


	//----- nvinfo : EIATTR_FRAME_SIZE
	.align		4
.L_3:
        /*0018*/ 	.byte	0x04, 0x11
        /*001a*/ 	.short	(.L_5 - .L_4)
	.align		4
.L_4:
        /*001c*/ 	.word	index@(default_function_kernel_2)
        /*0020*/ 	.word	0x00000000


	//----- nvinfo : EIATTR_REGCOUNT
	.align		4
.L_5:
        /*0024*/ 	.byte	0x04, 0x2f
        /*0026*/ 	.short	(.L_7 - .L_6)
	.align		4
.L_6:
        /*0028*/ 	.word	index@(default_function_kernel)
        /*002c*/ 	.word	0x0000001a


	//----- nvinfo : EIATTR_FRAME_SIZE
	.align		4
.L_7:
        /*0030*/ 	.byte	0x04, 0x11
        /*0032*/ 	.short	(.L_9 - .L_8)
	.align		4
.L_8:
        /*0034*/ 	.word	index@(default_function_kernel)
        /*0038*/ 	.word	0x00000000


	//----- nvinfo : EIATTR_REGCOUNT
	.align		4
.L_9:
        /*003c*/ 	.byte	0x04, 0x2f
        /*003e*/ 	.short	(.L_11 - .L_10)
	.align		4
.L_10:
        /*0040*/ 	.word	index@(default_function_kernel_1)
        /*0044*/ 	.word	0x0000002c


	//----- nvinfo : EIATTR_FRAME_SIZE
	.align		4
.L_11:
        /*0048*/ 	.byte	0x04, 0x11
        /*004a*/ 	.short	(.L_13 - .L_12)
	.align		4
.L_12:
        /*004c*/ 	.word	index@(default_function_kernel_1)
        /*0050*/ 	.word	0x00000000


	//----- nvinfo : EIATTR_MIN_STACK_SIZE
	.align		4
.L_13:
        /*0054*/ 	.byte	0x04, 0x12
        /*0056*/ 	.short	(.L_15 - .L_14)
	.align		4
.L_14:
        /*0058*/ 	.word	index@(default_function_kernel_1)
        /*005c*/ 	.word	0x00000000


	//----- nvinfo : EIATTR_MIN_STACK_SIZE
	.align		4
.L_15:
        /*0060*/ 	.byte	0x04, 0x12
        /*0062*/ 	.short	(.L_17 - .L_16)
	.align		4
.L_16:
        /*0064*/ 	.word	index@(default_function_kernel)
        /*0068*/ 	.word	0x00000000


	//----- nvinfo : EIATTR_MIN_STACK_SIZE
	.align		4
.L_17:
        /*006c*/ 	.byte	0x04, 0x12
        /*006e*/ 	.short	(.L_19 - .L_18)
	.align		4
.L_18:
        /*0070*/ 	.word	index@(default_function_kernel_2)
        /*0074*/ 	.word	0x00000000
.L_19:


//--------------------- .nv.compat                --------------------------
	.section	.nv.compat,"",@"SHT_CUDA_COMPAT_INFO"
	.align	4
        /*0000*/ 	.byte	0x02, 0x09, 0x00, 0x00, 0x02, 0x02, 0x01, 0x00, 0x02, 0x05, 0x05, 0x00, 0x03, 0x07, 0x01, 0x01
        /*0010*/ 	.byte	0x02, 0x03, 0x00, 0x00, 0x02, 0x06, 0x01, 0x00, 0x04, 0x0b, 0x08, 0x00, 0x01, 0x00, 0x00, 0x00
        /*0020*/ 	.byte	0x00, 0x00, 0x00, 0x00


//--------------------- .nv.info.default_function_kernel_1 --------------------------
	.section	.nv.info.default_function_kernel_1,"",@"SHT_CUDA_INFO"
	.sectionflags	@""
	.align	4


	//----- nvinfo : EIATTR_CUDA_API_VERSION
	.align		4
        /*0000*/ 	.byte	0x04, 0x37
        /*0002*/ 	.short	(.L_21 - .L_20)
.L_20:
        /*0004*/ 	.word	0x00000082


	//----- nvinfo : EIATTR_KPARAM_INFO
	.align		4
.L_21:
        /*0008*/ 	.byte	0x04, 0x17
        /*000a*/ 	.short	(.L_23 - .L_22)
.L_22:
        /*000c*/ 	.word	0x00000000
        /*0010*/ 	.short	0x0002
        /*0012*/ 	.short	0x0010
        /*0014*/ 	.byte	0x00, 0xf5, 0x21, 0x00


	//----- nvinfo : EIATTR_KPARAM_INFO
	.align		4
.L_23:
        /*0018*/ 	.byte	0x04, 0x17
        /*001a*/ 	.short	(.L_25 - .L_24)
.L_24:
        /*001c*/ 	.word	0x00000000
        /*0020*/ 	.short	0x0001
        /*0022*/ 	.short	0x0008
        /*0024*/ 	.byte	0x00, 0xf5, 0x21, 0x00


	//----- nvinfo : EIATTR_KPARAM_INFO
	.align		4
.L_25:
        /*0028*/ 	.byte	0x04, 0x17
        /*002a*/ 	.short	(.L_27 - .L_26)
.L_26:
        /*002c*/ 	.word	0x00000000
        /*0030*/ 	.short	0x0000
        /*0032*/ 	.short	0x0000
        /*0034*/ 	.byte	0x00, 0xf5, 0x21, 0x00


	//----- nvinfo : EIATTR_SPARSE_MMA_MASK
	.align		4
.L_27:
        /*0038*/ 	.byte	0x03, 0x50
        /*003a*/ 	.short	0x0000


	//----- nvinfo : EIATTR_MAXREG_COUNT
	.align		4
        /*003c*/ 	.byte	0x03, 0x1b
        /*003e*/ 	.short	0x00ff


	//----- nvinfo : EIATTR_MERCURY_ISA_VERSION
	.align		4
        /*0040*/ 	.byte	0x03, 0x5f
        /*0042*/ 	.short	0x0101


	//----- nvinfo : EIATTR_VRC_CTA_INIT_COUNT
	.align		4
        /*0044*/ 	.byte	0x02, 0x4a
	.zero		1
	.zero		1


	//----- nvinfo : EIATTR_EXIT_INSTR_OFFSETS
	.align		4
        /*0048*/ 	.byte	0x04, 0x1c
        /*004a*/ 	.short	(.L_29 - .L_28)


	//   ....[0]....
.L_28:
        /*004c*/ 	.word	0x00001770


	//----- nvinfo : EIATTR_MAX_THREADS
	.align		4
.L_29:
        /*0050*/ 	.byte	0x04, 0x05
        /*0052*/ 	.short	(.L_31 - .L_30)
.L_30:
        /*0054*/ 	.word	0x0000000a
        /*0058*/ 	.word	0x00000001
        /*005c*/ 	.word	0x00000001


	//----- nvinfo : EIATTR_CBANK_PARAM_SIZE
	.align		4
.L_31:
        /*0060*/ 	.byte	0x03, 0x19
        /*0062*/ 	.short	0x0018


	//----- nvinfo : EIATTR_PARAM_CBANK
	.align		4
        /*0064*/ 	.byte	0x04, 0x0a
        /*0066*/ 	.short	(.L_33 - .L_32)
	.align		4
.L_32:
        /*0068*/ 	.word	index@(.nv.constant0.default_function_kernel_1)
        /*006c*/ 	.short	0x0380
        /*006e*/ 	.short	0x0018


	//----- nvinfo : EIATTR_SW_WAR
	.align		4
.L_33:
        /*0070*/ 	.byte	0x04, 0x36
        /*0072*/ 	.short	(.L_35 - .L_34)
.L_34:
        /*0074*/ 	.word	0x00000008
.L_35:


//--------------------- .nv.info.default_function_kernel --------------------------
	.section	.nv.info.default_function_kernel,"",@"SHT_CUDA_INFO"
	.sectionflags	@""
	.align	4


	//----- nvinfo : EIATTR_CUDA_API_VERSION
	.align		4
        /*0000*/ 	.byte	0x04, 0x37
        /*0002*/ 	.short	(.L_37 - .L_36)
.L_36:
        /*0004*/ 	.word	0x00000082


	//----- nvinfo : EIATTR_KPARAM_INFO
	.align		4
.L_37:
        /*0008*/ 	.byte	0x04, 0x17
        /*000a*/ 	.short	(.L_39 - .L_38)
.L_38:
        /*000c*/ 	.word	0x00000000
        /*0010*/ 	.short	0x0001
        /*0012*/ 	.short	0x0008
        /*0014*/ 	.byte	0x00, 0xf5, 0x21, 0x00


	//----- nvinfo : EIATTR_KPARAM_INFO
	.align		4
.L_39:
        /*0018*/ 	.byte	0x04, 0x17
        /*001a*/ 	.short	(.L_41 - .L_40)
.L_40:
        /*001c*/ 	.word	0x00000000
        /*0020*/ 	.short	0x0000
        /*0022*/ 	.short	0x0000
        /*0024*/ 	.byte	0x00, 0xf5, 0x21, 0x00


	//----- nvinfo : EIATTR_SPARSE_MMA_MASK
	.align		4
.L_41:
        /*0028*/ 	.byte	0x03, 0x50
        /*002a*/ 	.short	0x0000


	//----- nvinfo : EIATTR_MAXREG_COUNT
	.align		4
        /*002c*/ 	.byte	0x03, 0x1b
        /*002e*/ 	.short	0x00ff


	//----- nvinfo : EIATTR_MERCURY_ISA_VERSION
	.align		4
        /*0030*/ 	.byte	0x03, 0x5f
        /*0032*/ 	.short	0x0101


	//----- nvinfo : EIATTR_VRC_CTA_INIT_COUNT
	.align		4
        /*0034*/ 	.byte	0x02, 0x4a
	.zero		1
	.zero		1


	//----- nvinfo : EIATTR_EXIT_INSTR_OFFSETS
	.align		4
        /*0038*/ 	.byte	0x04, 0x1c
        /*003a*/ 	.short	(.L_43 - .L_42)


	//   ....[0]....
.L_42:
        /*003c*/ 	.word	0x000000e0


	//   ....[1]....
        /*0040*/ 	.word	0x000002f0


	//----- nvinfo : EIATTR_MAX_THREADS
	.align		4
.L_43:
        /*0044*/ 	.byte	0x04, 0x05
        /*0046*/ 	.short	(.L_45 - .L_44)
.L_44:
        /*0048*/ 	.word	0x00000020
        /*004c*/ 	.word	0x00000001
        /*0050*/ 	.word	0x00000001


	//----- nvinfo : EIATTR_CBANK_PARAM_SIZE
	.align		4
.L_45:
        /*0054*/ 	.byte	0x03, 0x19
        /*0056*/ 	.short	0x0010


	//----- nvinfo : EIATTR_PARAM_CBANK
	.align		4
        /*0058*/ 	.byte	0x04, 0x0a
        /*005a*/ 	.short	(.L_47 - .L_46)
	.align		4
.L_46:
        /*005c*/ 	.word	index@(.nv.constant0.default_function_kernel)
        /*0060*/ 	.short	0x0380
        /*0062*/ 	.short	0x0010


	//----- nvinfo : EIATTR_SW_WAR
	.align		4
.L_47:
        /*0064*/ 	.byte	0x04, 0x36
        /*0066*/ 	.short	(.L_49 - .L_48)
.L_48:
        /*0068*/ 	.word	0x00000008
.L_49:


//--------------------- .nv.info.default_function_kernel_2 --------------------------
	.section	.nv.info.default_function_kernel_2,"",@"SHT_CUDA_INFO"
	.sectionflags	@""
	.align	4


	//----- nvinfo : EIATTR_CUDA_API_VERSION
	.align		4
        /*0000*/ 	.byte	0x04, 0x37
        /*0002*/ 	.short	(.L_51 - .L_50)
.L_50:
        /*0004*/ 	.word	0x00000082


	//----- nvinfo : EIATTR_KPARAM_INFO
	.align		4
.L_51:
        /*0008*/ 	.byte	0x04, 0x17
        /*000a*/ 	.short	(.L_53 - .L_52)
.L_52:
        /*000c*/ 	.word	0x00000000
        /*0010*/ 	.short	0x0003
        /*0012*/ 	.short	0x0018
        /*0014*/ 	.byte	0x00, 0xf5, 0x21, 0x00


	//----- nvinfo : EIATTR_KPARAM_INFO
	.align		4
.L_53:
        /*0018*/ 	.byte	0x04, 0x17
        /*001a*/ 	.short	(.L_55 - .L_54)
.L_54:
        /*001c*/ 	.word	0x00000000
        /*0020*/ 	.short	0x0002
        /*0022*/ 	.short	0x0010
        /*0024*/ 	.byte	0x00, 0xf5, 0x21, 0x00


	//----- nvinfo : EIATTR_KPARAM_INFO
	.align		4
.L_55:
        /*0028*/ 	.byte	0x04, 0x17
        /*002a*/ 	.short	(.L_57 - .L_56)
.L_56:
        /*002c*/ 	.word	0x00000000
        /*0030*/ 	.short	0x0001
        /*0032*/ 	.short	0x0008
        /*0034*/ 	.byte	0x00, 0xf5, 0x21, 0x00


	//----- nvinfo : EIATTR_KPARAM_INFO
	.align		4
.L_57:
        /*0038*/ 	.byte	0x04, 0x17
        /*003a*/ 	.short	(.L_59 - .L_58)
.L_58:
        /*003c*/ 	.word	0x00000000
        /*0040*/ 	.short	0x0000
        /*0042*/ 	.short	0x0000
        /*0044*/ 	.byte	0x00, 0xf5, 0x21, 0x00


	//----- nvinfo : EIATTR_SPARSE_MMA_MASK
	.align		4
.L_59:
        /*0048*/ 	.byte	0x03, 0x50
        /*004a*/ 	.short	0x0000


	//----- nvinfo : EIATTR_MAXREG_COUNT
	.align		4
        /*004c*/ 	.byte	0x03, 0x1b
        /*004e*/ 	.short	0x00ff


	//----- nvinfo : EIATTR_MERCURY_ISA_VERSION
	.align		4
        /*0050*/ 	.byte	0x03, 0x5f
        /*0052*/ 	.short	0x0101


	//----- nvinfo : EIATTR_VRC_CTA_INIT_COUNT
	.align		4
        /*0054*/ 	.byte	0x02, 0x4a
	.zero		1
	.zero		1


	//----- nvinfo : EIATTR_EXIT_INSTR_OFFSETS
	.align		4
        /*0058*/ 	.byte	0x04, 0x1c
        /*005a*/ 	.short	(.L_61 - .L_60)


	//   ....[0]....
.L_60:
        /*005c*/ 	.word	0x00000360


	//----- nvinfo : EIATTR_MAX_THREADS
	.align		4
.L_61:
        /*0060*/ 	.byte	0x04, 0x05
        /*0062*/ 	.short	(.L_63 - .L_62)
.L_62:
        /*0064*/ 	.word	0x00000008
        /*0068*/ 	.word	0x00000001
        /*006c*/ 	.word	0x00000001


	//----- nvinfo : EIATTR_CRS_STACK_SIZE
	.align		4
.L_63:
        /*0070*/ 	.byte	0x04, 0x1e
        /*0072*/ 	.short	(.L_65 - .L_64)
.L_64:
        /*0074*/ 	.word	0x00000000


	//----- nvinfo : EIATTR_CBANK_PARAM_SIZE
	.align		4
.L_65:
        /*0078*/ 	.byte	0x03, 0x19
        /*007a*/ 	.short	0x0020


	//----- nvinfo : EIATTR_PARAM_CBANK
	.align		4
        /*007c*/ 	.byte	0x04, 0x0a
        /*007e*/ 	.short	(.L_67 - .L_66)
	.align		4
.L_66:
        /*0080*/ 	.word	index@(.nv.constant0.default_function_kernel_2)
        /*0084*/ 	.short	0x0380
        /*0086*/ 	.short	0x0020


	//----- nvinfo : EIATTR_SW_WAR
	.align		4
.L_67:
        /*0088*/ 	.byte	0x04, 0x36
        /*008a*/ 	.short	(.L_69 - .L_68)
.L_68:
        /*008c*/ 	.word	0x00000008
.L_69:


//--------------------- .nv.callgraph             --------------------------
	.section	.nv.callgraph,"",@"SHT_CUDA_CALLGRAPH"
	.align	4
	.sectionentsize	8
	.align		4
        /*0000*/ 	.word	0x00000000
	.align		4
        /*0004*/ 	.word	0xffffffff
	.align		4
        /*0008*/ 	.word	0x00000000
	.align		4
        /*000c*/ 	.word	0xfffffffe
	.align		4
        /*0010*/ 	.word	0x00000000
	.align		4
        /*0014*/ 	.word	0xfffffffd
	.align		4
        /*0018*/ 	.word	0x00000000
	.align		4
        /*001c*/ 	.word	0xfffffffc


//--------------------- .text.default_function_kernel_1 --------------------------
	.section	.text.default_function_kernel_1,"ax",@progbits
	.align	128
        .global         default_function_kernel_1
        .type           default_function_kernel_1,@function
        .size           default_function_kernel_1,(.L_x_17 - default_function_kernel_1)
        .other          default_function_kernel_1,@"STO_CUDA_ENTRY STV_DEFAULT"
default_function_kernel_1:
.text.default_function_kernel_1:
[----:B------:R-:W-:Y:S01]  /*0000*/  LDC R1, c[0x0][0x37c] ;  /* 0x0000df00ff017b82 */ /* 0x000fe20000000800 */
[----:B------:R-:W0:Y:S07]  /*0010*/  S2R R0, SR_TID.X ;  /* 0x0000000000007919 */ /* 0x000e2e0000002100 */
[----:B------:R-:W1:Y:S01]  /*0020*/  LDC.64 R4, c[0x0][0x388] ;  /* 0x0000e200ff047b82 */ /* 0x000e620000000a00 */
[----:B------:R-:W2:Y:S01]  /*0030*/  LDCU.64 UR6, c[0x0][0x390] ;  /* 0x00007200ff0677ac */ /* 0x000ea20008000a00 */
[----:B------:R-:W3:Y:S01]  /*0040*/  S2R R7, SR_CTAID.X ;  /* 0x0000000000077919 */ /* 0x000ee20000002500 */
[----:B------:R-:W4:Y:S01]  /*0050*/  LDCU.64 UR4, c[0x0][0x358] ;  /* 0x00006b00ff0477ac */ /* 0x000f220008000a00 */
[----:B0-----:R-:W-:-:S04]  /*0060*/  IMAD.WIDE.U32 R2, R0, 0x44, RZ ;  /* 0x0000004400027825 */ /* 0x001fc800078e00ff */
[C---:B---3--:R-:W-:Y:S02]  /*0070*/  IMAD R0, R7.reuse, 0xa, R0 ;  /* 0x0000000a07007824 */ /* 0x048fe400078e0200 */
[----:B------:R-:W-:-:S04]  /*0080*/  IMAD.WIDE.U32 R2, R7, 0x2a8, R2 ;  /* 0x000002a807027825 */ /* 0x000fc800078e0002 */
[----:B-1----:R-:W-:Y:S01]  /*0090*/  IMAD.WIDE.U32 R4, R0, 0x4, R4 ;  /* 0x0000000400047825 */ /* 0x002fe200078e0004 */
[----:B--2---:R-:W-:-:S04]  /*00a0*/  IADD3 R30, P0, PT, R2, UR6, RZ ;  /* 0x00000006021e7c10 */ /* 0x004fc8000ff1e0ff */
[----:B------:R-:W-:Y:S01]  /*00b0*/  IADD3.X R31, PT, PT, R3, UR7, RZ, P0, !PT ;  /* 0x00000007031f7c10 */ /* 0x000fe200087fe4ff */
[----:B----4-:R-:W2:Y:S04]  /*00c0*/  LDG.E.CONSTANT R4, desc[UR4][R4.64] ;  /* 0x0000000404047981 */ /* 0x010ea8000c1e9900 */
[----:B------:R-:W2:Y:S04]  /*00d0*/  LDG.E.CONSTANT R3, desc[UR4][R30.64] ;  /* 0x000000041e037981 */ /* 0x000ea8000c1e9900 */
[----:B------:R-:W3:Y:S04]  /*00e0*/  LDG.E.CONSTANT R33, desc[UR4][R30.64+0x4] ;  /* 0x000004041e217981 */ /* 0x000ee8000c1e9900 */
[----:B------:R-:W4:Y:S04]  /*00f0*/  LDG.E.CONSTANT R37, desc[UR4][R30.64+0x8] ;  /* 0x000008041e257981 */ /* 0x000f28000c1e9900 */
[----:B------:R-:W5:Y:S04]  /*0100*/  LDG.E.CONSTANT R39, desc[UR4][R30.64+0xc] ;  /* 0x00000c041e277981 */ /* 0x000f68000c1e9900 */
        /* <DEDUP_REMOVED lines=12> */
[----:B------:R0:W5:Y:S01]  /*01d0*/  LDG.E.CONSTANT R7, desc[UR4][R30.64+0x40] ;  /* 0x000040041e077981 */ /* 0x000162000c1e9900 */
[----:B--2---:R-:W-:Y:S01]  /*01e0*/  FADD R6, -R4, R3 ;  /* 0x0000000304067221 */ /* 0x004fe20000000100 */
[----:B------:R-:W-:-:S04]  /*01f0*/  HFMA2 R3, -RZ, RZ, 1.9296875, -0.048675537109375 ;  /* 0x3fb8aa3bff037431 */ /* 0x000fc800000001ff */
[----:B------:R-:W-:Y:S01]  /*0200*/  FMNMX R2, R6, 88.3762664794921875, PT ;  /* 0x42b0c0a606027809 */ /* 0x000fe20003800000 */
[----:B---3--:R-:W-:-:S03]  /*0210*/  FADD R10, -R4, R33 ;  /* 0x00000021040a7221 */ /* 0x008fc60000000100 */
[----:B------:R-:W-:Y:S02]  /*0220*/  FMNMX R8, R2, -88.37625885009765625, !PT ;  /* 0xc2b0c0a502087809 */ /* 0x000fe40007800000 */
[----:B------:R-:W-:-:S03]  /*0230*/  FMNMX R2, R10, 88.3762664794921875, PT ;  /* 0x42b0c0a60a027809 */ /* 0x000fc60003800000 */
[----:B------:R-:W-:Y:S01]  /*0240*/  FFMA R12, R8, R3, 0.5 ;  /* 0x3f000000080c7423 */ /* 0x000fe20000000003 */
[----:B------:R-:W-:-:S03]  /*0250*/  FMNMX R16, R2, -88.37625885009765625, !PT ;  /* 0xc2b0c0a502107809 */ /* 0x000fc60007800000 */
[----:B------:R-:W0:Y:S02]  /*0260*/  FRND.FLOOR R33, R12 ;  /* 0x0000000c00217307 */ /* 0x000e240000205000 */
[----:B------:R-:W-:-:S06]  /*0270*/  FFMA R18, R16, R3, 0.5 ;  /* 0x3f00000010127423 */ /* 0x000fcc0000000003 */
[----:B------:R-:W1:Y:S01]  /*0280*/  FRND.FLOOR R35, R18 ;  /* 0x0000001200237307 */ /* 0x000e620000205000 */
[----:B------:R-:W-:Y:S01]  /*0290*/  MOV R2, 0x39506966 ;  /* 0x3950696600027802 */ /* 0x000fe20000000f00 */
[----:B0-----:R-:W-:Y:S01]  /*02a0*/  FFMA R31, R33, -0.69314718246459960938, R8 ;  /* 0xbf317218211f7823 */ /* 0x001fe20000000008 */
[----:B----4-:R-:W-:-:S03]  /*02b0*/  FADD R8, -R4, R37 ;  /* 0x0000002504087221 */ /* 0x010fc60000000100 */
[C---:B------:R-:W-:Y:S02]  /*02c0*/  FFMA R14, R31.reuse, R2, 0.0013982000527903437614 ;  /* 0x3ab743cf1f0e7423 */ /* 0x040fe40000000002 */
[----:B------:R-:W-:Y:S02]  /*02d0*/  FMNMX R20, R8, 88.3762664794921875, PT ;  /* 0x42b0c0a608147809 */ /* 0x000fe40003800000 */
[----:B------:R-:W-:Y:S01]  /*02e0*/  FFMA R14, R31, R14, 0.0083334520459175109863 ;  /* 0x3c0889081f0e7423 */ /* 0x000fe2000000000e */
[----:B-1----:R-:W-:Y:S01]  /*02f0*/  FFMA R37, R35, -0.69314718246459960938, R16 ;  /* 0xbf31721823257823 */ /* 0x002fe20000000010 */
[----:B------:R-:W-:Y:S01]  /*0300*/  FMNMX R20, R20, -88.37625885009765625, !PT ;  /* 0xc2b0c0a514147809 */ /* 0x000fe20007800000 */
[----:B------:R-:W-:Y:S01]  /*0310*/  FADD R33, R33, 127 ;  /* 0x42fe000021217421 */ /* 0x000fe20000000000 */
[----:B------:R-:W-:Y:S01]  /*0320*/  FFMA R14, R31, R14, 0.041665799915790557861 ;  /* 0x3d2aa9c21f0e7423 */ /* 0x000fe2000000000e */
[----:B------:R-:W-:Y:S02]  /*0330*/  FFMA R12, R37, R2, 0.0013982000527903437614 ;  /* 0x3ab743cf250c7423 */ /* 0x000fe40000000002 */
[----:B------:R-:W-:Y:S01]  /*0340*/  FFMA R18, R20, R3, 0.5 ;  /* 0x3f00000014127423 */ /* 0x000fe20000000003 */
[----:B------:R-:W-:Y:S01]  /*0350*/  FFMA R14, R31, R14, 0.16666670143604278564 ;  /* 0x3e2aaaad1f0e7423 */ /* 0x000fe2000000000e */
[----:B------:R-:W0:Y:S01]  /*0360*/  F2I.TRUNC.NTZ R33, R33 ;  /* 0x0000002100217305 */ /* 0x000e22000020f100 */
[----:B------:R-:W-:Y:S01]  /*0370*/  FFMA R16, R37, R12, 0.0083334520459175109863 ;  /* 0x3c08890825107423 */ /* 0x000fe2000000000c */
[----:B-----5:R-:W-:Y:S01]  /*0380*/  FADD R12, -R4, R39 ;  /* 0x00000027040c7221 */ /* 0x020fe20000000100 */
[----:B------:R-:W-:Y:S01]  /*0390*/  FFMA R14, R31, R14, 0.5 ;  /* 0x3f0000001f0e7423 */ /* 0x000fe2000000000e */
[----:B------:R-:W-:Y:S01]  /*03a0*/  FADD R35, R35, 127 ;  /* 0x42fe000023237421 */ /* 0x000fe20000000000 */
[----:B------:R-:W-:-:S03]  /*03b0*/  FFMA R16, R37, R16, 0.041665799915790557861 ;  /* 0x3d2aa9c225107423 */ /* 0x000fc60000000010 */
[----:B------:R1:W2:Y:S01]  /*03c0*/  FRND.FLOOR R39, R18 ;  /* 0x0000001200277307 */ /* 0x0002a20000205000 */
[----:B------:R-:W-:Y:S01]  /*03d0*/  FMUL R14, R31, R14 ;  /* 0x0000000e1f0e7220 */ /* 0x000fe20000400000 */
[----:B------:R-:W-:Y:S01]  /*03e0*/  FMNMX R22, R12, 88.3762664794921875, PT ;  /* 0x42b0c0a60c167809 */ /* 0x000fe20003800000 */
[----:B------:R-:W-:Y:S02]  /*03f0*/  FFMA R16, R37, R16, 0.16666670143604278564 ;  /* 0x3e2aaaad25107423 */ /* 0x000fe40000000010 */
[----:B------:R-:W-:Y:S01]  /*0400*/  FFMA R14, R31, R14, R31 ;  /* 0x0000000e1f0e7223 */ /* 0x000fe2000000001f */
[----:B------:R-:W-:Y:S02]  /*0410*/  FMNMX R22, R22, -88.37625885009765625, !PT ;  /* 0xc2b0c0a516167809 */ /* 0x000fe40007800000 */
[----:B------:R-:W3:Y:S01]  /*0420*/  F2I.TRUNC.NTZ R35, R35 ;  /* 0x0000002300237305 */ /* 0x000ee2000020f100 */
[----:B------:R-:W-:Y:S01]  /*0430*/  FFMA R16, R37, R16, 0.5 ;  /* 0x3f00000025107423 */ /* 0x000fe20000000010 */
[----:B0-----:R-:W-:Y:S01]  /*0440*/  SHF.L.U32 R33, R33, 0x17, RZ ;  /* 0x0000001721217819 */ /* 0x001fe200000006ff */
[----:B------:R-:W-:Y:S01]  /*0450*/  FADD R14, R14, 1 ;  /* 0x3f8000000e0e7421 */ /* 0x000fe20000000000 */
[----:B-1----:R-:W-:Y:S01]  /*0460*/  FFMA R18, R22, R3, 0.5 ;  /* 0x3f00000016127423 */ /* 0x002fe20000000003 */
[----:B------:R-:W-:Y:S01]  /*0470*/  FMUL R16, R37, R16 ;  /* 0x0000001025107220 */ /* 0x000fe20000400000 */
[----:B------:R-:W-:Y:S01]  /*0480*/  FADD R29, -R4, R29 ;  /* 0x0000001d041d7221 */ /* 0x000fe20000000100 */
[----:B--2---:R-:W-:Y:S01]  /*0490*/  FFMA R31, R39, -0.69314718246459960938, R20 ;  /* 0xbf317218271f7823 */ /* 0x004fe20000000014 */
[----:B------:R-:W-:Y:S01]  /*04a0*/  FMUL R33, R33, R14 ;  /* 0x0000000e21217220 */ /* 0x000fe20000400000 */
[----:B------:R-:W-:-:S02]  /*04b0*/  FFMA R16, R37, R16, R37 ;  /* 0x0000001025107223 */ /* 0x000fc40000000025 */
[----:B------:R-:W0:Y:S01]  /*04c0*/  FRND.FLOOR R37, R18 ;  /* 0x0000001200257307 */ /* 0x000e220000205000 */
[----:B------:R-:W-:Y:S01]  /*04d0*/  FFMA R14, R31, R2, 0.0013982000527903437614 ;  /* 0x3ab743cf1f0e7423 */ /* 0x000fe20000000002 */
[----:B------:R-:W-:Y:S01]  /*04e0*/  FMNMX R20, R29, 88.3762664794921875, PT ;  /* 0x42b0c0a61d147809 */ /* 0x000fe20003800000 */
[----:B------:R-:W-:Y:S01]  /*04f0*/  FADD R16, R16, 1 ;  /* 0x3f80000010107421 */ /* 0x000fe20000000000 */
[----:B---3--:R-:W-:Y:S01]  /*0500*/  SHF.L.U32 R35, R35, 0x17, RZ ;  /* 0x0000001723237819 */ /* 0x008fe200000006ff */
[----:B------:R-:W-:Y:S01]  /*0510*/  FFMA R14, R31, R14, 0.0083334520459175109863 ;  /* 0x3c0889081f0e7423 */ /* 0x000fe2000000000e */
[----:B------:R-:W-:Y:S01]  /*0520*/  FMNMX R20, R20, -88.37625885009765625, !PT ;  /* 0xc2b0c0a514147809 */ /* 0x000fe20007800000 */
[----:B------:R-:W-:Y:S02]  /*0530*/  FADD R39, R39, 127 ;  /* 0x42fe000027277421 */ /* 0x000fe40000000000 */
[----:B------:R-:W-:Y:S01]  /*0540*/  FFMA R14, R31, R14, 0.041665799915790557861 ;  /* 0x3d2aa9c21f0e7423 */ /* 0x000fe2000000000e */
[----:B------:R-:W-:Y:S01]  /*0550*/  FMUL R35, R35, R16 ;  /* 0x0000001023237220 */ /* 0x000fe20000400000 */
[----:B------:R-:W-:-:S02]  /*0560*/  FFMA R16, R20, R3, 0.5 ;  /* 0x3f00000014107423 */ /* 0x000fc40000000003 */
[----:B------:R-:W1:Y:S01]  /*0570*/  F2I.TRUNC.NTZ R39, R39 ;  /* 0x0000002700277305 */ /* 0x000e62000020f100 */
[----:B------:R-:W-:Y:S01]  /*0580*/  FFMA R14, R31, R14, 0.16666670143604278564 ;  /* 0x3e2aaaad1f0e7423 */ /* 0x000fe2000000000e */
[----:B------:R-:W-:Y:S01]  /*0590*/  FMNMX R10, R10, R35, !PT ;  /* 0x000000230a0a7209 */ /* 0x000fe20007800000 */
[----:B0-----:R-:W-:Y:S02]  /*05a0*/  FFMA R35, R37, -0.69314718246459960938, R22 ;  /* 0xbf31721825237823 */ /* 0x001fe40000000016 */
[----:B------:R-:W-:-:S03]  /*05b0*/  FFMA R14, R31, R14, 0.5 ;  /* 0x3f0000001f0e7423 */ /* 0x000fc6000000000e */
[----:B------:R-:W0:Y:S01]  /*05c0*/  FRND.FLOOR R41, R16 ;  /* 0x0000001000297307 */ /* 0x000e220000205000 */
[----:B------:R-:W-:Y:S01]  /*05d0*/  FMNMX R33, R6, R33, !PT ;  /* 0x0000002106217209 */ /* 0x000fe20007800000 */
[----:B------:R-:W-:Y:S01]  /*05e0*/  FFMA R6, R35, R2, 0.0013982000527903437614 ;  /* 0x3ab743cf23067423 */ /* 0x000fe20000000002 */
[----:B------:R-:W-:Y:S01]  /*05f0*/  FMUL R14, R31, R14 ;  /* 0x0000000e1f0e7220 */ /* 0x000fe20000400000 */
[----:B------:R-:W-:Y:S02]  /*0600*/  FADD R37, R37, 127 ;  /* 0x42fe000025257421 */ /* 0x000fe40000000000 */
[----:B------:R-:W-:Y:S01]  /*0610*/  FFMA R6, R35, R6, 0.0083334520459175109863 ;  /* 0x3c08890823067423 */ /* 0x000fe20000000006 */
[----:B------:R-:W-:Y:S01]  /*0620*/  FFMA R14, R31, R14, R31 ;  /* 0x0000000e1f0e7223 */ /* 0x000fe2000000001f */
[----:B-1----:R-:W-:Y:S02]  /*0630*/  SHF.L.U32 R39, R39, 0x17, RZ ;  /* 0x0000001727277819 */ /* 0x002fe400000006ff */
[----:B------:R-:W-:Y:S01]  /*0640*/  FFMA R6, R35, R6, 0.041665799915790557861 ;  /* 0x3d2aa9c223067423 */ /* 0x000fe20000000006 */
[----:B------:R-:W-:Y:S01]  /*0650*/  FADD R14, R14, 1 ;  /* 0x3f8000000e0e7421 */ /* 0x000fe20000000000 */
[----:B------:R-:W1:Y:S01]  /*0660*/  F2I.TRUNC.NTZ R37, R37 ;  /* 0x0000002500257305 */ /* 0x000e62000020f100 */
[----:B0-----:R-:W-:Y:S01]  /*0670*/  FFMA R31, R41, -0.69314718246459960938, R20 ;  /* 0xbf317218291f7823 */ /* 0x001fe20000000014 */
[----:B------:R-:W-:Y:S01]  /*0680*/  FFMA R6, R35, R6, 0.16666670143604278564 ;  /* 0x3e2aaaad23067423 */ /* 0x000fe20000000006 */
[----:B------:R-:W-:Y:S01]  /*0690*/  FADD R27, -R4, R27 ;  /* 0x0000001b041b7221 */ /* 0x000fe20000000100 */
[----:B------:R-:W-:Y:S01]  /*06a0*/  FMUL R39, R39, R14 ;  /* 0x0000000e27277220 */ /* 0x000fe20000400000 */
[----:B------:R-:W-:Y:S01]  /*06b0*/  FFMA R14, R31, R2, 0.0013982000527903437614 ;  /* 0x3ab743cf1f0e7423 */ /* 0x000fe20000000002 */
[----:B------:R-:W-:-:S02]  /*06c0*/  FFMA R6, R35, R6, 0.5 ;  /* 0x3f00000023067423 */ /* 0x000fc40000000006 */
[----:B------:R-:W-:Y:S01]  /*06d0*/  FMNMX R18, R27, 88.3762664794921875, PT ;  /* 0x42b0c0a61b127809 */ /* 0x000fe20003800000 */
[----:B------:R-:W-:Y:S01]  /*06e0*/  FFMA R14, R31, R14, 0.0083334520459175109863 ;  /* 0x3c0889081f0e7423 */ /* 0x000fe2000000000e */
[----:B------:R-:W-:Y:S01]  /*06f0*/  FMUL R6, R35, R6 ;  /* 0x0000000623067220 */ /* 0x000fe20000400000 */
[----:B------:R-:W-:Y:S01]  /*0700*/  FADD R41, R41, 127 ;  /* 0x42fe000029297421 */ /* 0x000fe20000000000 */
[----:B------:R-:W-:Y:S01]  /*0710*/  FMNMX R18, R18, -88.37625885009765625, !PT ;  /* 0xc2b0c0a512127809 */ /* 0x000fe20007800000 */
[----:B------:R-:W-:Y:S01]  /*0720*/  FFMA R14, R31, R14, 0.041665799915790557861 ;  /* 0x3d2aa9c21f0e7423 */ /* 0x000fe2000000000e */
[----:B------:R-:W-:Y:S01]  /*0730*/  FFMA R6, R35, R6, R35 ;  /* 0x0000000623067223 */ /* 0x000fe20000000023 */
[----:B------:R-:W-:Y:S01]  /*0740*/  FADD R33, RZ, R33 ;  /* 0x00000021ff217221 */ /* 0x000fe20000000000 */
[----:B-1----:R-:W-:Y:S01]  /*0750*/  SHF.L.U32 R37, R37, 0x17, RZ ;  /* 0x0000001725257819 */ /* 0x002fe200000006ff */
[----:B------:R-:W0:Y:S01]  /*0760*/  F2I.TRUNC.NTZ R41, R41 ;  /* 0x0000002900297305 */ /* 0x000e22000020f100 */
[----:B------:R-:W-:Y:S01]  /*0770*/  FFMA R14, R31, R14, 0.16666670143604278564 ;  /* 0x3e2aaaad1f0e7423 */ /* 0x000fe2000000000e */
[----:B------:R-:W-:Y:S01]  /*0780*/  FFMA R16, R18, R3, 0.5 ;  /* 0x3f00000012107423 */ /* 0x000fe20000000003 */
[----:B------:R-:W-:Y:S01]  /*0790*/  FADD R6, R6, 1 ;  /* 0x3f80000006067421 */ /* 0x000fe20000000000 */
[----:B------:R-:W-:Y:S01]  /*07a0*/  FADD R10, R33, R10 ;  /* 0x0000000a210a7221 */ /* 0x000fe20000000000 */
[----:B------:R-:W-:Y:S01]  /*07b0*/  FFMA R14, R31, R14, 0.5 ;  /* 0x3f0000001f0e7423 */ /* 0x000fe2000000000e */
[----:B------:R-:W-:Y:S01]  /*07c0*/  FMNMX R39, R8, R39, !PT ;  /* 0x0000002708277209 */ /* 0x000fe20007800000 */
[----:B------:R-:W-:Y:S01]  /*07d0*/  FMUL R37, R37, R6 ;  /* 0x0000000625257220 */ /* 0x000fe20000400000 */
[----:B------:R1:W2:Y:S01]  /*07e0*/  FRND.FLOOR R33, R16 ;  /* 0x0000001000217307 */ /* 0x0002a20000205000 */
[----:B------:R-:W-:Y:S01]  /*07f0*/  FADD R25, -R4, R25 ;  /* 0x0000001904197221 */ /* 0x000fe20000000100 */
[C---:B------:R-:W-:Y:S01]  /*0800*/  FMUL R14, R31.reuse, R14 ;  /* 0x0000000e1f0e7220 */ /* 0x040fe20000400000 */
[----:B------:R-:W-:Y:S01]  /*0810*/  FADD R10, R10, R39 ;  /* 0x000000270a0a7221 */ /* 0x000fe20000000000 */
[----:B------:R-:W-:Y:S01]  /*0820*/  FMNMX R37, R12, R37, !PT ;  /* 0x000000250c257209 */ /* 0x000fe20007800000 */
[----:B------:R-:W-:Y:S01]  /*0830*/  FADD R23, -R4, R23 ;  /* 0x0000001704177221 */ /* 0x000fe20000000100 */
[----:B------:R-:W-:Y:S01]  /*0840*/  FFMA R14, R31, R14, R31 ;  /* 0x0000000e1f0e7223 */ /* 0x000fe2000000001f */
[----:B------:R-:W-:-:S02]  /*0850*/  FMNMX R8, R25, 88.3762664794921875, PT ;  /* 0x42b0c0a619087809 */ /* 0x000fc40003800000 */
[----:B0-----:R-:W-:Y:S01]  /*0860*/  SHF.L.U32 R41, R41, 0x17, RZ ;  /* 0x0000001729297819 */ /* 0x001fe200000006ff */
[----:B------:R-:W-:Y:S01]  /*0870*/  FADD R6, R10, R37 ;  /* 0x000000250a067221 */ /* 0x000fe20000000000 */
[----:B------:R-:W-:Y:S01]  /*0880*/  FADD R14, R14, 1 ;  /* 0x3f8000000e0e7421 */ /* 0x000fe20000000000 */
[----:B-1----:R-:W-:Y:S02]  /*0890*/  FMNMX R16, R8, -88.37625885009765625, !PT ;  /* 0xc2b0c0a508107809 */ /* 0x002fe40007800000 */
[----:B------:R-:W-:Y:S01]  /*08a0*/  FMNMX R10, R23, 88.3762664794921875, PT ;  /* 0x42b0c0a6170a7809 */ /* 0x000fe20003800000 */
[----:B--2---:R-:W-:Y:S01]  /*08b0*/  FFMA R35, R33, -0.69314718246459960938, R18 ;  /* 0xbf31721821237823 */ /* 0x004fe20000000012 */
[----:B------:R-:W-:Y:S01]  /*08c0*/  FMUL R14, R41, R14 ;  /* 0x0000000e290e7220 */ /* 0x000fe20000400000 */
[----:B------:R-:W-:Y:S01]  /*08d0*/  FFMA R20, R16, R3, 0.5 ;  /* 0x3f00000010147423 */ /* 0x000fe20000000003 */
[----:B------:R-:W-:Y:S01]  /*08e0*/  FMNMX R12, R10, -88.37625885009765625, !PT ;  /* 0xc2b0c0a50a0c7809 */ /* 0x000fe20007800000 */
[----:B------:R-:W-:-:S02]  /*08f0*/  FFMA R8, R35, R2, 0.0013982000527903437614 ;  /* 0x3ab743cf23087423 */ /* 0x000fc40000000002 */
[----:B------:R-:W-:Y:S01]  /*0900*/  FMNMX R29, R29, R14, !PT ;  /* 0x0000000e1d1d7209 */ /* 0x000fe20007800000 */
[----:B------:R-:W0:Y:S01]  /*0910*/  FRND.FLOOR R39, R20 ;  /* 0x0000001400277307 */ /* 0x000e220000205000 */
[----:B------:R-:W-:Y:S01]  /*0920*/  FFMA R14, R12, R3, 0.5 ;  /* 0x3f0000000c0e7423 */ /* 0x000fe20000000003 */
[----:B------:R-:W-:Y:S01]  /*0930*/  FFMA R8, R35, R8, 0.0083334520459175109863 ;  /* 0x3c08890823087423 */ /* 0x000fe20000000008 */
[----:B------:R-:W-:-:S03]  /*0940*/  FADD R33, R33, 127 ;  /* 0x42fe000021217421 */ /* 0x000fc60000000000 */
[C---:B------:R-:W-:Y:S02]  /*0950*/  FFMA R8, R35.reuse, R8, 0.041665799915790557861 ;  /* 0x3d2aa9c223087423 */ /* 0x040fe40000000008 */
[----:B------:R-:W1:Y:S02]  /*0960*/  FRND.FLOOR R37, R14 ;  /* 0x0000000e00257307 */ /* 0x000e640000205000 */
[----:B------:R-:W-:Y:S01]  /*0970*/  FFMA R8, R35, R8, 0.16666670143604278564 ;  /* 0x3e2aaaad23087423 */ /* 0x000fe20000000008 */
[----:B------:R-:W-:-:S05]  /*0980*/  FADD R21, -R4, R21 ;  /* 0x0000001504157221 */ /* 0x000fca0000000100 */
[----:B------:R-:W2:Y:S01]  /*0990*/  F2I.TRUNC.NTZ R33, R33 ;  /* 0x0000002100217305 */ /* 0x000ea2000020f100 */
[----:B------:R-:W-:Y:S01]  /*09a0*/  FFMA R8, R35, R8, 0.5 ;  /* 0x3f00000023087423 */ /* 0x000fe20000000008 */
[----:B0-----:R-:W-:Y:S01]  /*09b0*/  FFMA R31, R39, -0.69314718246459960938, R16 ;  /* 0xbf317218271f7823 */ /* 0x001fe20000000010 */
[----:B------:R-:W-:Y:S01]  /*09c0*/  FADD R6, R6, R29 ;  /* 0x0000001d06067221 */ /* 0x000fe20000000000 */
[----:B------:R-:W-:Y:S01]  /*09d0*/  FMNMX R16, R21, 88.3762664794921875, PT ;  /* 0x42b0c0a615107809 */ /* 0x000fe20003800000 */
[----:B------:R-:W-:Y:S01]  /*09e0*/  FMUL R8, R35, R8 ;  /* 0x0000000823087220 */ /* 0x000fe20000400000 */
[----:B------:R-:W-:Y:S01]  /*09f0*/  FFMA R10, R31, R2, 0.0013982000527903437614 ;  /* 0x3ab743cf1f0a7423 */ /* 0x000fe20000000002 */
[----:B-1----:R-:W-:Y:S01]  /*0a00*/  FFMA R29, R37, -0.69314718246459960938, R12 ;  /* 0xbf317218251d7823 */ /* 0x002fe2000000000c */
[----:B------:R-:W-:Y:S01]  /*0a10*/  FMNMX R16, R16, -88.37625885009765625, !PT ;  /* 0xc2b0c0a510107809 */ /* 0x000fe20007800000 */
[----:B------:R-:W-:Y:S01]  /*0a20*/  FFMA R8, R35, R8, R35 ;  /* 0x0000000823087223 */ /* 0x000fe20000000023 */
[----:B------:R-:W-:Y:S01]  /*0a30*/  FFMA R10, R31, R10, 0.0083334520459175109863 ;  /* 0x3c0889081f0a7423 */ /* 0x000fe2000000000a */
[----:B------:R-:W-:Y:S01]  /*0a40*/  FFMA R12, R29, R2, 0.0013982000527903437614 ;  /* 0x3ab743cf1d0c7423 */ /* 0x000fe20000000002 */
[----:B------:R-:W-:Y:S01]  /*0a50*/  FADD R39, R39, 127 ;  /* 0x42fe000027277421 */ /* 0x000fe20000000000 */
[----:B------:R-:W-:Y:S01]  /*0a60*/  FADD R8, R8, 1 ;  /* 0x3f80000008087421 */ /* 0x000fe20000000000 */
[----:B--2---:R-:W-:Y:S01]  /*0a70*/  SHF.L.U32 R33, R33, 0x17, RZ ;  /* 0x0000001721217819 */ /* 0x004fe200000006ff */
[----:B------:R-:W-:Y:S01]  /*0a80*/  FFMA R10, R31, R10, 0.041665799915790557861 ;  /* 0x3d2aa9c21f0a7423 */ /* 0x000fe2000000000a */
[----:B------:R-:W-:Y:S01]  /*0a90*/  FFMA R14, R16, R3, 0.5 ;  /* 0x3f000000100e7423 */ /* 0x000fe20000000003 */
[----:B------:R-:W-:Y:S01]  /*0aa0*/  FFMA R12, R29, R12, 0.0083334520459175109863 ;  /* 0x3c0889081d0c7423 */ /* 0x000fe2000000000c */
[----:B------:R-:W-:Y:S01]  /*0ab0*/  FADD R37, R37, 127 ;  /* 0x42fe000025257421 */ /* 0x000fe20000000000 */
[----:B------:R-:W-:Y:S01]  /*0ac0*/  FMUL R8, R33, R8 ;  /* 0x0000000821087220 */ /* 0x000fe20000400000 */
[----:B------:R-:W-:Y:S01]  /*0ad0*/  FFMA R10, R31, R10, 0.16666670143604278564 ;  /* 0x3e2aaaad1f0a7423 */ /* 0x000fe2000000000a */
[----:B------:R-:W-:Y:S01]  /*0ae0*/  F2I.TRUNC.NTZ R39, R39 ;  /* 0x0000002700277305 */ /* 0x000fe2000020f100 */
[----:B------:R-:W-:Y:S01]  /*0af0*/  FFMA R12, R29, R12, 0.041665799915790557861 ;  /* 0x3d2aa9c21d0c7423 */ /* 0x000fe2000000000c */
[C---:B------:R-:W-:Y:S01]  /*0b00*/  FADD R17, -R4.reuse, R17 ;  /* 0x0000001104117221 */ /* 0x040fe20000000100 */
[----:B------:R-:W-:Y:S01]  /*0b10*/  FADD R19, -R4, R19 ;  /* 0x0000001304137221 */ /* 0x000fe20000000100 */
[----:B------:R-:W-:-:S04]  /*0b20*/  FFMA R10, R31, R10, 0.5 ;  /* 0x3f0000001f0a7423 */ /* 0x000fc8000000000a */
[----:B------:R-:W0:Y:S01]  /*0b30*/  FRND.FLOOR R33, R14 ;  /* 0x0000000e00217307 */ /* 0x000e220000205000 */
[----:B------:R-:W-:Y:S01]  /*0b40*/  FFMA R12, R29, R12, 0.16666670143604278564 ;  /* 0x3e2aaaad1d0c7423 */ /* 0x000fe2000000000c */
[----:B------:R-:W-:Y:S01]  /*0b50*/  FMNMX R27, R27, R8, !PT ;  /* 0x000000081b1b7209 */ /* 0x000fe20007800000 */
[----:B------:R-:W-:Y:S01]  /*0b60*/  FMUL R10, R31, R10 ;  /* 0x0000000a1f0a7220 */ /* 0x000fe20000400000 */
[----:B------:R-:W-:-:S04]  /*0b70*/  FMNMX R8, R17, 88.3762664794921875, PT ;  /* 0x42b0c0a611087809 */ /* 0x000fc80003800000 */
[----:B------:R-:W1:Y:S01]  /*0b80*/  F2I.TRUNC.NTZ R37, R37 ;  /* 0x0000002500257305 */ /* 0x000e62000020f100 */
[----:B------:R-:W-:Y:S01]  /*0b90*/  FFMA R12, R29, R12, 0.5 ;  /* 0x3f0000001d0c7423 */ /* 0x000fe2000000000c */
[----:B------:R-:W-:Y:S01]  /*0ba0*/  FMNMX R18, R19, 88.3762664794921875, PT ;  /* 0x42b0c0a613127809 */ /* 0x000fe20003800000 */
[----:B------:R-:W-:Y:S01]  /*0bb0*/  FFMA R10, R31, R10, R31 ;  /* 0x0000000a1f0a7223 */ /* 0x000fe2000000001f */
[----:B------:R-:W-:Y:S01]  /*0bc0*/  FMNMX R20, R8, -88.37625885009765625, !PT ;  /* 0xc2b0c0a508147809 */ /* 0x000fe20007800000 */
[----:B------:R-:W-:Y:S01]  /*0bd0*/  FMUL R12, R29, R12 ;  /* 0x0000000c1d0c7220 */ /* 0x000fe20000400000 */
[----:B------:R-:W-:Y:S01]  /*0be0*/  FMNMX R18, R18, -88.37625885009765625, !PT ;  /* 0xc2b0c0a512127809 */ /* 0x000fe20007800000 */
[----:B0-----:R-:W-:Y:S01]  /*0bf0*/  FFMA R31, R33, -0.69314718246459960938, R16 ;  /* 0xbf317218211f7823 */ /* 0x001fe20000000010 */
[----:B------:R-:W-:Y:S01]  /*0c00*/  SHF.L.U32 R39, R39, 0x17, RZ ;  /* 0x0000001727277819 */ /* 0x000fe200000006ff */
[----:B------:R-:W-:Y:S01]  /*0c10*/  FADD R10, R10, 1 ;  /* 0x3f8000000a0a7421 */ /* 0x000fe20000000000 */
[----:B------:R-:W-:Y:S01]  /*0c20*/  FFMA R12, R29, R12, R29 ;  /* 0x0000000c1d0c7223 */ /* 0x000fe2000000001d */
[-C--:B------:R-:W-:Y:S01]  /*0c30*/  FFMA R16, R20, R3.reuse, 0.5 ;  /* 0x3f00000014107423 */ /* 0x080fe20000000003 */
[----:B------:R-:W-:Y:S01]  /*0c40*/  FFMA R14, R18, R3, 0.5 ;  /* 0x3f000000120e7423 */ /* 0x000fe20000000003 */
[----:B------:R-:W-:Y:S01]  /*0c50*/  FADD R6, R6, R27 ;  /* 0x0000001b06067221 */ /* 0x000fe20000000000 */
[----:B------:R-:W-:Y:S01]  /*0c60*/  FMUL R10, R39, R10 ;  /* 0x0000000a270a7220 */ /* 0x000fe20000400000 */
[----:B-1----:R-:W-:Y:S01]  /*0c70*/  SHF.L.U32 R37, R37, 0x17, RZ ;  /* 0x0000001725257819 */ /* 0x002fe200000006ff */
[----:B------:R-:W-:Y:S01]  /*0c80*/  FADD R12, R12, 1 ;  /* 0x3f8000000c0c7421 */ /* 0x000fe20000000000 */
[----:B------:R-:W0:Y:S02]  /*0c90*/  FRND.FLOOR R27, R16 ;  /* 0x00000010001b7307 */ /* 0x000e240000205000 */
[----:B------:R-:W-:Y:S01]  /*0ca0*/  FMNMX R25, R25, R10, !PT ;  /* 0x0000000a19197209 */ /* 0x000fe20007800000 */
[----:B------:R-:W-:-:S05]  /*0cb0*/  FMUL R12, R37, R12 ;  /* 0x0000000c250c7220 */ /* 0x000fca0000400000 */
[----:B------:R1:W2:Y:S01]  /*0cc0*/  FRND.FLOOR R35, R14 ;  /* 0x0000000e00237307 */ /* 0x0002a20000205000 */
[----:B------:R-:W-:Y:S01]  /*0cd0*/  FMNMX R23, R23, R12, !PT ;  /* 0x0000000c17177209 */ /* 0x000fe20007800000 */
[----:B------:R-:W-:Y:S01]  /*0ce0*/  FADD R15, -R4, R15 ;  /* 0x0000000f040f7221 */ /* 0x000fe20000000100 */
[----:B------:R-:W-:Y:S01]  /*0cf0*/  FADD R6, R6, R25 ;  /* 0x0000001906067221 */ /* 0x000fe20000000000 */
[----:B------:R-:W-:-:S03]  /*0d00*/  FFMA R8, R31, R2, 0.0013982000527903437614 ;  /* 0x3ab743cf1f087423 */ /* 0x000fc60000000002 */
[----:B------:R-:W-:Y:S01]  /*0d10*/  FADD R6, R6, R23 ;  /* 0x0000001706067221 */ /* 0x000fe20000000000 */
[----:B------:R-:W-:Y:S01]  /*0d20*/  FMNMX R12, R15, 88.3762664794921875, PT ;  /* 0x42b0c0a60f0c7809 */ /* 0x000fe20003800000 */
[----:B0-----:R-:W-:Y:S01]  /*0d30*/  FFMA R23, R27, -0.69314718246459960938, R20 ;  /* 0xbf3172181b177823 */ /* 0x001fe20000000014 */
[----:B------:R-:W-:Y:S01]  /*0d40*/  FFMA R8, R31, R8, 0.0083334520459175109863 ;  /* 0x3c0889081f087423 */ /* 0x000fe20000000008 */
[----:B------:R-:W-:Y:S01]  /*0d50*/  FADD R33, R33, 127 ;  /* 0x42fe000021217421 */ /* 0x000fe20000000000 */
[----:B-1----:R-:W-:Y:S01]  /*0d60*/  FMNMX R14, R12, -88.37625885009765625, !PT ;  /* 0xc2b0c0a50c0e7809 */ /* 0x002fe20007800000 */
[----:B------:R-:W-:Y:S01]  /*0d70*/  FFMA R12, R23, R2, 0.0013982000527903437614 ;  /* 0x3ab743cf170c7423 */ /* 0x000fe20000000002 */
[----:B--2---:R-:W-:Y:S01]  /*0d80*/  FFMA R25, R35, -0.69314718246459960938, R18 ;  /* 0xbf31721823197823 */ /* 0x004fe20000000012 */
[----:B------:R-:W-:Y:S02]  /*0d90*/  FFMA R8, R31, R8, 0.041665799915790557861 ;  /* 0x3d2aa9c21f087423 */ /* 0x000fe40000000008 */
[----:B------:R-:W-:Y:S01]  /*0da0*/  FFMA R12, R23, R12, 0.0083334520459175109863 ;  /* 0x3c088908170c7423 */ /* 0x000fe2000000000c */
[----:B------:R-:W-:Y:S01]  /*0db0*/  FFMA R10, R25, R2, 0.0013982000527903437614 ;  /* 0x3ab743cf190a7423 */ /* 0x000fe20000000002 */
[----:B------:R-:W-:Y:S01]  /*0dc0*/  FFMA R8, R31, R8, 0.16666670143604278564 ;  /* 0x3e2aaaad1f087423 */ /* 0x000fe20000000008 */
[----:B------:R-:W0:Y:S01]  /*0dd0*/  F2I.TRUNC.NTZ R33, R33 ;  /* 0x0000002100217305 */ /* 0x000e22000020f100 */
[----:B------:R-:W-:Y:S01]  /*0de0*/  FADD R13, -R4, R13 ;  /* 0x0000000d040d7221 */ /* 0x000fe20000000100 */
[----:B------:R-:W-:Y:S01]  /*0df0*/  FFMA R10, R25, R10, 0.0083334520459175109863 ;  /* 0x3c088908190a7423 */ /* 0x000fe2000000000a */
[----:B------:R-:W-:Y:S01]  /*0e00*/  FADD R35, R35, 127 ;  /* 0x42fe000023237421 */ /* 0x000fe20000000000 */
[----:B------:R-:W-:Y:S01]  /*0e10*/  FFMA R12, R23, R12, 0.041665799915790557861 ;  /* 0x3d2aa9c2170c7423 */ /* 0x000fe2000000000c */
[----:B------:R-:W-:Y:S01]  /*0e20*/  FFMA R8, R31, R8, 0.5 ;  /* 0x3f0000001f087423 */ /* 0x000fe20000000008 */
[----:B------:R-:W-:Y:S01]  /*0e30*/  FFMA R10, R25, R10, 0.041665799915790557861 ;  /* 0x3d2aa9c2190a7423 */ /* 0x000fe2000000000a */
[----:B------:R-:W-:Y:S01]  /*0e40*/  FMNMX R18, R13, 88.3762664794921875, PT ;  /* 0x42b0c0a60d127809 */ /* 0x000fe20003800000 */
[----:B------:R-:W-:Y:S01]  /*0e50*/  FFMA R12, R23, R12, 0.16666670143604278564 ;  /* 0x3e2aaaad170c7423 */ /* 0x000fe2000000000c */
[----:B------:R-:W-:Y:S01]  /*0e60*/  FMUL R8, R31, R8 ;  /* 0x000000081f087220 */ /* 0x000fe20000400000 */
[----:B------:R-:W-:Y:S01]  /*0e70*/  FFMA R10, R25, R10, 0.16666670143604278564 ;  /* 0x3e2aaaad190a7423 */ /* 0x000fe2000000000a */
[----:B------:R-:W1:Y:S01]  /*0e80*/  F2I.TRUNC.NTZ R35, R35 ;  /* 0x0000002300237305 */ /* 0x000e62000020f100 */
[----:B------:R-:W-:Y:S01]  /*0e90*/  FFMA R16, R14, R3, 0.5 ;  /* 0x3f0000000e107423 */ /* 0x000fe20000000003 */
[----:B------:R-:W-:Y:S01]  /*0ea0*/  FFMA R12, R23, R12, 0.5 ;  /* 0x3f000000170c7423 */ /* 0x000fe2000000000c */
[----:B------:R-:W-:Y:S01]  /*0eb0*/  FMNMX R18, R18, -88.37625885009765625, !PT ;  /* 0xc2b0c0a512127809 */ /* 0x000fe20007800000 */
[----:B------:R-:W-:Y:S01]  /*0ec0*/  FFMA R8, R31, R8, R31 ;  /* 0x000000081f087223 */ /* 0x000fe2000000001f */
[----:B------:R-:W-:Y:S01]  /*0ed0*/  FFMA R10, R25, R10, 0.5 ;  /* 0x3f000000190a7423 */ /* 0x000fe2000000000a */
[----:B0-----:R-:W-:Y:S01]  /*0ee0*/  SHF.L.U32 R33, R33, 0x17, RZ ;  /* 0x0000001721217819 */ /* 0x001fe200000006ff */
[----:B------:R-:W-:Y:S01]  /*0ef0*/  FMUL R12, R23, R12 ;  /* 0x0000000c170c7220 */ /* 0x000fe20000400000 */
[----:B------:R0:W2:Y:S01]  /*0f00*/  FRND.FLOOR R29, R16 ;  /* 0x00000010001d7307 */ /* 0x0000a20000205000 */
[----:B------:R-:W-:Y:S01]  /*0f10*/  FADD R8, R8, 1 ;  /* 0x3f80000008087421 */ /* 0x000fe20000000000 */
[----:B------:R-:W-:Y:S01]  /*0f20*/  FMUL R10, R25, R10 ;  /* 0x0000000a190a7220 */ /* 0x000fe20000400000 */
[----:B------:R-:W-:-:S02]  /*0f30*/  FFMA R12, R23, R12, R23 ;  /* 0x0000000c170c7223 */ /* 0x000fc40000000017 */
[----:B------:R-:W-:Y:S01]  /*0f40*/  FMUL R8, R33, R8 ;  /* 0x0000000821087220 */ /* 0x000fe20000400000 */
[----:B0-----:R-:W-:Y:S01]  /*0f50*/  FFMA R16, R18, R3, 0.5 ;  /* 0x3f00000012107423 */ /* 0x001fe20000000003 */
[----:B------:R-:W-:-:S03]  /*0f60*/  FFMA R10, R25, R10, R25 ;  /* 0x0000000a190a7223 */ /* 0x000fc60000000019 */
[----:B------:R-:W0:Y:S01]  /*0f70*/  FRND.FLOOR R23, R16 ;  /* 0x0000001000177307 */ /* 0x000e220000205000 */
[----:B-1----:R-:W-:Y:S01]  /*0f80*/  SHF.L.U32 R35, R35, 0x17, RZ ;  /* 0x0000001723237819 */ /* 0x002fe200000006ff */
[----:B------:R-:W-:Y:S01]  /*0f90*/  FADD R10, R10, 1 ;  /* 0x3f8000000a0a7421 */ /* 0x000fe20000000000 */
[----:B------:R-:W-:-:S03]  /*0fa0*/  FMNMX R21, R21, R8, !PT ;  /* 0x0000000815157209 */ /* 0x000fc60007800000 */
[----:B------:R-:W-:Y:S02]  /*0fb0*/  FMUL R10, R35, R10 ;  /* 0x0000000a230a7220 */ /* 0x000fe40000400000 */
[----:B------:R-:W-:Y:S01]  /*0fc0*/  FADD R6, R6, R21 ;  /* 0x0000001506067221 */ /* 0x000fe20000000000 */
[----:B--2---:R-:W-:Y:S01]  /*0fd0*/  FFMA R21, R29, -0.69314718246459960938, R14 ;  /* 0xbf3172181d157823 */ /* 0x004fe2000000000e */
[----:B------:R-:W-:Y:S01]  /*0fe0*/  FADD R11, -R4, R11 ;  /* 0x0000000b040b7221 */ /* 0x000fe20000000100 */
[----:B------:R-:W-:Y:S02]  /*0ff0*/  FMNMX R19, R19, R10, !PT ;  /* 0x0000000a13137209 */ /* 0x000fe40007800000 */
[----:B------:R-:W-:Y:S01]  /*1000*/  FFMA R10, R21, R2, 0.0013982000527903437614 ;  /* 0x3ab743cf150a7423 */ /* 0x000fe20000000002 */
[----:B0-----:R-:W-:Y:S01]  /*1010*/  FFMA R25, R23, -0.69314718246459960938, R18 ;  /* 0xbf31721817197823 */ /* 0x001fe20000000012 */
[----:B------:R-:W-:Y:S02]  /*1020*/  FADD R27, R27, 127 ;  /* 0x42fe00001b1b7421 */ /* 0x000fe40000000000 */
[----:B------:R-:W-:Y:S01]  /*1030*/  FFMA R10, R21, R10, 0.0083334520459175109863 ;  /* 0x3c088908150a7423 */ /* 0x000fe2000000000a */
[----:B------:R-:W-:Y:S01]  /*1040*/  FMNMX R8, R11, 88.3762664794921875, PT ;  /* 0x42b0c0a60b087809 */ /* 0x000fe20003800000 */
[----:B------:R-:W-:Y:S01]  /*1050*/  FFMA R14, R25, R2, 0.0013982000527903437614 ;  /* 0x3ab743cf190e7423 */ /* 0x000fe20000000002 */
[----:B------:R-:W-:Y:S01]  /*1060*/  FADD R29, R29, 127 ;  /* 0x42fe00001d1d7421 */ /* 0x000fe20000000000 */
[----:B------:R-:W-:Y:S01]  /*1070*/  FFMA R10, R21, R10, 0.041665799915790557861 ;  /* 0x3d2aa9c2150a7423 */ /* 0x000fe2000000000a */
[----:B------:R-:W0:Y:S01]  /*1080*/  F2I.TRUNC.NTZ R27, R27 ;  /* 0x0000001b001b7305 */ /* 0x000e22000020f100 */
[----:B------:R-:W-:Y:S01]  /*1090*/  FFMA R14, R25, R14, 0.0083334520459175109863 ;  /* 0x3c088908190e7423 */ /* 0x000fe2000000000e */
[----:B------:R-:W-:Y:S01]  /*10a0*/  FMNMX R8, R8, -88.37625885009765625, !PT ;  /* 0xc2b0c0a508087809 */ /* 0x000fe20007800000 */
[C---:B------:R-:W-:Y:S01]  /*10b0*/  FADD R5, -R4.reuse, R5 ;  /* 0x0000000504057221 */ /* 0x040fe20000000100 */
[----:B------:R-:W-:Y:S01]  /*10c0*/  FADD R23, R23, 127 ;  /* 0x42fe000017177421 */ /* 0x000fe20000000000 */
[----:B------:R-:W-:Y:S01]  /*10d0*/  FADD R9, -R4, R9 ;  /* 0x0000000904097221 */ /* 0x000fe20000000100 */
[----:B------:R-:W-:Y:S01]  /*10e0*/  FFMA R10, R21, R10, 0.16666670143604278564 ;  /* 0x3e2aaaad150a7423 */ /* 0x000fe2000000000a */
[----:B------:R-:W-:Y:S01]  /*10f0*/  FFMA R14, R25, R14, 0.041665799915790557861 ;  /* 0x3d2aa9c2190e7423 */ /* 0x000fe2000000000e */
[----:B------:R-:W1:Y:S01]  /*1100*/  F2I.TRUNC.NTZ R29, R29 ;  /* 0x0000001d001d7305 */ /* 0x000e62000020f100 */
[----:B------:R-:W-:Y:S01]  /*1110*/  FFMA R20, R8, R3, 0.5 ;  /* 0x3f00000008147423 */ /* 0x000fe20000000003 */
[----:B------:R-:W-:Y:S01]  /*1120*/  FMNMX R16, R5, 88.3762664794921875, PT ;  /* 0x42b0c0a605107809 */ /* 0x000fe20003800000 */
[----:B------:R-:W-:Y:S01]  /*1130*/  FADD R7, -R4, R7 ;  /* 0x0000000704077221 */ /* 0x000fe20000000100 */
[----:B------:R-:W-:Y:S01]  /*1140*/  FFMA R10, R21, R10, 0.5 ;  /* 0x3f000000150a7423 */ /* 0x000fe2000000000a */
[----:B------:R-:W-:Y:S01]  /*1150*/  FFMA R14, R25, R14, 0.16666670143604278564 ;  /* 0x3e2aaaad190e7423 */ /* 0x000fe2000000000e */
[----:B------:R-:W-:Y:S01]  /*1160*/  FADD R6, R6, R19 ;  /* 0x0000001306067221 */ /* 0x000fe20000000000 */
[----:B------:R-:W-:Y:S01]  /*1170*/  FMNMX R4, R9, 88.3762664794921875, PT ;  /* 0x42b0c0a609047809 */ /* 0x000fe20003800000 */
[----:B------:R-:W2:Y:S01]  /*1180*/  F2I.TRUNC.NTZ R23, R23 ;  /* 0x0000001700177305 */ /* 0x000ea2000020f100 */
[----:B------:R-:W-:-:S02]  /*1190*/  FMUL R10, R21, R10 ;  /* 0x0000000a150a7220 */ /* 0x000fc40000400000 */
[----:B------:R-:W-:-:S05]  /*11a0*/  FMNMX R4, R4, -88.37625885009765625, !PT ;  /* 0xc2b0c0a504047809 */ /* 0x000fca0007800000 */
[----:B------:R3:W4:Y:S01]  /*11b0*/  FRND.FLOOR R19, R20 ;  /* 0x0000001400137307 */ /* 0x0007220000205000 */
[----:B0-----:R-:W-:Y:S01]  /*11c0*/  SHF.L.U32 R27, R27, 0x17, RZ ;  /* 0x000000171b1b7819 */ /* 0x001fe200000006ff */
[----:B------:R-:W-:Y:S01]  /*11d0*/  FADD R12, R12, 1 ;  /* 0x3f8000000c0c7421 */ /* 0x000fe20000000000 */
[----:B------:R-:W-:Y:S01]  /*11e0*/  FFMA R21, R21, R10, R21 ;  /* 0x0000000a15157223 */ /* 0x000fe20000000015 */
[----:B---3--:R-:W-:Y:S01]  /*11f0*/  FMNMX R20, R16, -88.37625885009765625, !PT ;  /* 0xc2b0c0a510147809 */ /* 0x008fe20007800000 */
[----:B------:R-:W-:Y:S01]  /*1200*/  FFMA R16, R25, R14, 0.5 ;  /* 0x3f00000019107423 */ /* 0x000fe2000000000e */
[-C--:B------:R-:W-:Y:S01]  /*1210*/  FFMA R18, R4, R3.reuse, 0.5 ;  /* 0x3f00000004127423 */ /* 0x080fe20000000003 */
[----:B------:R-:W-:Y:S02]  /*1220*/  FMNMX R10, R7, 88.3762664794921875, PT ;  /* 0x42b0c0a6070a7809 */ /* 0x000fe40003800000 */
[----:B------:R-:W-:Y:S01]  /*1230*/  FMUL R16, R25, R16 ;  /* 0x0000001019107220 */ /* 0x000fe20000400000 */
[----:B-1----:R-:W-:Y:S01]  /*1240*/  SHF.L.U32 R29, R29, 0x17, RZ ;  /* 0x000000171d1d7819 */ /* 0x002fe200000006ff */
[----:B------:R-:W-:Y:S01]  /*1250*/  FMUL R12, R27, R12 ;  /* 0x0000000c1b0c7220 */ /* 0x000fe20000400000 */
[----:B------:R-:W-:Y:S01]  /*1260*/  FFMA R22, R20, R3, 0.5 ;  /* 0x3f00000014167423 */ /* 0x000fe20000000003 */
[----:B------:R-:W-:Y:S01]  /*1270*/  FADD R14, R21, 1 ;  /* 0x3f800000150e7421 */ /* 0x000fe20000000000 */
[----:B------:R-:W-:Y:S01]  /*1280*/  FFMA R16, R25, R16, R25 ;  /* 0x0000001019107223 */ /* 0x000fe20000000019 */
[----:B------:R-:W0:Y:S01]  /*1290*/  FRND.FLOOR R27, R18 ;  /* 0x00000012001b7307 */ /* 0x000e220000205000 */
[----:B------:R-:W-:Y:S01]  /*12a0*/  FMNMX R10, R10, -88.37625885009765625, !PT ;  /* 0xc2b0c0a50a0a7809 */ /* 0x000fe20007800000 */
[----:B------:R-:W-:Y:S01]  /*12b0*/  FMUL R14, R29, R14 ;  /* 0x0000000e1d0e7220 */ /* 0x000fe20000400000 */
[----:B--2---:R-:W-:Y:S01]  /*12c0*/  SHF.L.U32 R23, R23, 0x17, RZ ;  /* 0x0000001717177819 */ /* 0x004fe200000006ff */
[----:B------:R-:W-:Y:S01]  /*12d0*/  FADD R16, R16, 1 ;  /* 0x3f80000010107421 */ /* 0x000fe20000000000 */
[----:B------:R-:W-:-:S03]  /*12e0*/  FMNMX R17, R17, R12, !PT ;  /* 0x0000000c11117209 */ /* 0x000fc60007800000 */
[----:B------:R-:W1:Y:S01]  /*12f0*/  FRND.FLOOR R31, R22 ;  /* 0x00000016001f7307 */ /* 0x000e620000205000 */
[----:B------:R-:W-:Y:S01]  /*1300*/  FFMA R3, R10, R3, 0.5 ;  /* 0x3f0000000a037423 */ /* 0x000fe20000000003 */
[----:B------:R-:W-:Y:S01]  /*1310*/  FMUL R16, R23, R16 ;  /* 0x0000001017107220 */ /* 0x000fe20000400000 */
[----:B------:R-:W-:Y:S01]  /*1320*/  FMNMX R15, R15, R14, !PT ;  /* 0x0000000e0f0f7209 */ /* 0x000fe20007800000 */
[----:B------:R-:W-:Y:S01]  /*1330*/  FADD R6, R6, R17 ;  /* 0x0000001106067221 */ /* 0x000fe20000000000 */
[----:B----4-:R-:W-:-:S03]  /*1340*/  FFMA R25, R19, -0.69314718246459960938, R8 ;  /* 0xbf31721813197823 */ /* 0x010fc60000000008 */
[----:B------:R2:W3:Y:S01]  /*1350*/  FRND.FLOOR R21, R3 ;  /* 0x0000000300157307 */ /* 0x0004e20000205000 */
[----:B------:R-:W-:Y:S01]  /*1360*/  FMNMX R13, R13, R16, !PT ;  /* 0x000000100d0d7209 */ /* 0x000fe20007800000 */
[----:B------:R-:W-:Y:S01]  /*1370*/  FADD R6, R6, R15 ;  /* 0x0000000f06067221 */ /* 0x000fe20000000000 */
[----:B0-----:R-:W-:Y:S01]  /*1380*/  FADD R12, R27, 127 ;  /* 0x42fe00001b0c7421 */ /* 0x001fe20000000000 */
[----:B------:R-:W-:Y:S01]  /*1390*/  FFMA R8, R25, R2, 0.0013982000527903437614 ;  /* 0x3ab743cf19087423 */ /* 0x000fe20000000002 */
[----:B------:R-:W-:Y:S01]  /*13a0*/  FFMA R27, R27, -0.69314718246459960938, R4 ;  /* 0xbf3172181b1b7823 */ /* 0x000fe20000000004 */
[----:B--2---:R-:W-:Y:S01]  /*13b0*/  FADD R3, R6, R13 ;  /* 0x0000000d06037221 */ /* 0x004fe20000000000 */
[----:B-1----:R-:W-:Y:S01]  /*13c0*/  FFMA R13, R31, -0.69314718246459960938, R20 ;  /* 0xbf3172181f0d7823 */ /* 0x002fe20000000014 */
[----:B------:R-:W-:Y:S01]  /*13d0*/  FFMA R8, R25, R8, 0.0083334520459175109863 ;  /* 0x3c08890819087423 */ /* 0x000fe20000000008 */
[-C--:B------:R-:W-:Y:S01]  /*13e0*/  FFMA R4, R27, R2.reuse, 0.0013982000527903437614 ;  /* 0x3ab743cf1b047423 */ /* 0x080fe20000000002 */
[----:B------:R-:W-:Y:S01]  /*13f0*/  FADD R19, R19, 127 ;  /* 0x42fe000013137421 */ /* 0x000fe20000000000 */
[----:B------:R-:W-:Y:S01]  /*1400*/  FFMA R14, R13, R2, 0.0013982000527903437614 ;  /* 0x3ab743cf0d0e7423 */ /* 0x000fe20000000002 */
[----:B------:R-:W-:Y:S01]  /*1410*/  FFMA R8, R25, R8, 0.041665799915790557861 ;  /* 0x3d2aa9c219087423 */ /* 0x000fe20000000008 */
[----:B------:R-:W-:Y:S01]  /*1420*/  FFMA R4, R27, R4, 0.0083334520459175109863 ;  /* 0x3c0889081b047423 */ /* 0x000fe20000000004 */
[----:B---3--:R-:W-:Y:S01]  /*1430*/  FFMA R15, R21, -0.69314718246459960938, R10 ;  /* 0xbf317218150f7823 */ /* 0x008fe2000000000a */
[----:B------:R-:W-:Y:S01]  /*1440*/  FFMA R14, R13, R14, 0.0083334520459175109863 ;  /* 0x3c0889080d0e7423 */ /* 0x000fe2000000000e */
[----:B------:R-:W0:Y:S01]  /*1450*/  F2I.TRUNC.NTZ R19, R19 ;  /* 0x0000001300137305 */ /* 0x000e22000020f100 */
[----:B------:R-:W-:Y:S01]  /*1460*/  FFMA R8, R25, R8, 0.16666670143604278564 ;  /* 0x3e2aaaad19087423 */ /* 0x000fe20000000008 */
[----:B------:R-:W-:Y:S01]  /*1470*/  FFMA R4, R27, R4, 0.041665799915790557861 ;  /* 0x3d2aa9c21b047423 */ /* 0x000fe20000000004 */
[----:B------:R-:W-:Y:S01]  /*1480*/  FFMA R2, R15, R2, 0.0013982000527903437614 ;  /* 0x3ab743cf0f027423 */ /* 0x000fe20000000002 */
[----:B------:R-:W-:Y:S01]  /*1490*/  FFMA R14, R13, R14, 0.041665799915790557861 ;  /* 0x3d2aa9c20d0e7423 */ /* 0x000fe2000000000e */
[----:B------:R-:W-:Y:S01]  /*14a0*/  FADD R31, R31, 127 ;  /* 0x42fe00001f1f7421 */ /* 0x000fe20000000000 */
[----:B------:R-:W-:Y:S01]  /*14b0*/  FFMA R8, R25, R8, 0.5 ;  /* 0x3f00000019087423 */ /* 0x000fe20000000008 */
[----:B------:R-:W-:Y:S01]  /*14c0*/  FFMA R4, R27, R4, 0.16666670143604278564 ;  /* 0x3e2aaaad1b047423 */ /* 0x000fe20000000004 */
[----:B------:R-:W1:Y:S01]  /*14d0*/  F2I.TRUNC.NTZ R6, R12 ;  /* 0x0000000c00067305 */ /* 0x000e62000020f100 */
[----:B------:R-:W-:Y:S01]  /*14e0*/  FFMA R2, R15, R2, 0.0083334520459175109863 ;  /* 0x3c0889080f027423 */ /* 0x000fe20000000002 */
[----:B------:R-:W-:Y:S01]  /*14f0*/  FFMA R14, R13, R14, 0.16666670143604278564 ;  /* 0x3e2aaaad0d0e7423 */ /* 0x000fe2000000000e */
[----:B------:R-:W-:Y:S01]  /*1500*/  FADD R21, R21, 127 ;  /* 0x42fe000015157421 */ /* 0x000fe20000000000 */
[----:B------:R-:W-:Y:S01]  /*1510*/  FMUL R8, R25, R8 ;  /* 0x0000000819087220 */ /* 0x000fe20000400000 */
[----:B------:R-:W-:Y:S01]  /*1520*/  FFMA R4, R27, R4, 0.5 ;  /* 0x3f0000001b047423 */ /* 0x000fe20000000004 */
[----:B------:R-:W-:Y:S01]  /*1530*/  FFMA R2, R15, R2, 0.041665799915790557861 ;  /* 0x3d2aa9c20f027423 */ /* 0x000fe20000000002 */
[----:B------:R-:W-:Y:S01]  /*1540*/  FFMA R14, R13, R14, 0.5 ;  /* 0x3f0000000d0e7423 */ /* 0x000fe2000000000e */
[----:B------:R-:W2:Y:S01]  /*1550*/  F2I.TRUNC.NTZ R31, R31 ;  /* 0x0000001f001f7305 */ /* 0x000ea2000020f100 */
[----:B------:R-:W-:Y:S01]  /*1560*/  FFMA R8, R25, R8, R25 ;  /* 0x0000000819087223 */ /* 0x000fe20000000019 */
[----:B------:R-:W-:Y:S01]  /*1570*/  FMUL R4, R27, R4 ;  /* 0x000000041b047220 */ /* 0x000fe20000400000 */
[----:B------:R-:W-:Y:S01]  /*1580*/  FFMA R2, R15, R2, 0.16666670143604278564 ;  /* 0x3e2aaaad0f027423 */ /* 0x000fe20000000002 */
[----:B------:R-:W-:Y:S01]  /*1590*/  FMUL R14, R13, R14 ;  /* 0x0000000e0d0e7220 */ /* 0x000fe20000400000 */
[----:B0-----:R-:W-:-:S03]  /*15a0*/  SHF.L.U32 R19, R19, 0x17, RZ ;  /* 0x0000001713137819 */ /* 0x001fc600000006ff */
[----:B------:R-:W0:Y:S01]  /*15b0*/  F2I.TRUNC.NTZ R21, R21 ;  /* 0x0000001500157305 */ /* 0x000e22000020f100 */
[----:B------:R-:W-:Y:S01]  /*15c0*/  FADD R8, R8, 1 ;  /* 0x3f80000008087421 */ /* 0x000fe20000000000 */
[----:B------:R-:W-:Y:S01]  /*15d0*/  FFMA R4, R27, R4, R27 ;  /* 0x000000041b047223 */ /* 0x000fe2000000001b */
[----:B------:R-:W-:Y:S01]  /*15e0*/  FFMA R2, R15, R2, 0.5 ;  /* 0x3f0000000f027423 */ /* 0x000fe20000000002 */
[----:B------:R-:W-:Y:S01]  /*15f0*/  FFMA R14, R13, R14, R13 ;  /* 0x0000000e0d0e7223 */ /* 0x000fe2000000000d */
[----:B-1----:R-:W-:Y:S01]  /*1600*/  SHF.L.U32 R6, R6, 0x17, RZ ;  /* 0x0000001706067819 */ /* 0x002fe200000006ff */
[----:B------:R-:W1:Y:S01]  /*1610*/  LDC.64 R12, c[0x0][0x380] ;  /* 0x0000e000ff0c7b82 */ /* 0x000e620000000a00 */
[----:B------:R-:W-:Y:S01]  /*1620*/  FMUL R8, R19, R8 ;  /* 0x0000000813087220 */ /* 0x000fe20000400000 */
[----:B------:R-:W-:Y:S01]  /*1630*/  FADD R17, R4, 1 ;  /* 0x3f80000004117421 */ /* 0x000fe20000000000 */
[----:B------:R-:W-:Y:S01]  /*1640*/  FMUL R2, R15, R2 ;  /* 0x000000020f027220 */ /* 0x000fe20000400000 */
[----:B--2---:R-:W-:Y:S01]  /*1650*/  SHF.L.U32 R31, R31, 0x17, RZ ;  /* 0x000000171f1f7819 */ /* 0x004fe200000006ff */
[----:B------:R-:W-:Y:S01]  /*1660*/  FADD R14, R14, 1 ;  /* 0x3f8000000e0e7421 */ /* 0x000fe20000000000 */
[----:B------:R-:W-:Y:S01]  /*1670*/  FMUL R6, R6, R17 ;  /* 0x0000001106067220 */ /* 0x000fe20000400000 */
[----:B------:R-:W-:Y:S01]  /*1680*/  FFMA R2, R15, R2, R15 ;  /* 0x000000020f027223 */ /* 0x000fe2000000000f */
[----:B------:R-:W-:Y:S01]  /*1690*/  FMNMX R8, R11, R8, !PT ;  /* 0x000000080b087209 */ /* 0x000fe20007800000 */
[----:B------:R-:W-:Y:S01]  /*16a0*/  FMUL R14, R31, R14 ;  /* 0x0000000e1f0e7220 */ /* 0x000fe20000400000 */
[----:B0-----:R-:W-:Y:S01]  /*16b0*/  SHF.L.U32 R21, R21, 0x17, RZ ;  /* 0x0000001715157819 */ /* 0x001fe200000006ff */
[----:B------:R-:W-:Y:S01]  /*16c0*/  FADD R2, R2, 1 ;  /* 0x3f80000002027421 */ /* 0x000fe20000000000 */
[----:B------:R-:W-:Y:S01]  /*16d0*/  FMNMX R6, R9, R6, !PT ;  /* 0x0000000609067209 */ /* 0x000fe20007800000 */
[----:B------:R-:W-:Y:S01]  /*16e0*/  FADD R3, R3, R8 ;  /* 0x0000000803037221 */ /* 0x000fe20000000000 */
[----:B------:R-:W-:Y:S01]  /*16f0*/  FMNMX R14, R5, R14, !PT ;  /* 0x0000000e050e7209 */ /* 0x000fe20007800000 */
[----:B------:R-:W-:-:S02]  /*1700*/  FMUL R2, R21, R2 ;  /* 0x0000000215027220 */ /* 0x000fc40000400000 */
[----:B------:R-:W-:-:S03]  /*1710*/  FADD R3, R3, R6 ;  /* 0x0000000603037221 */ /* 0x000fc60000000000 */
[----:B------:R-:W-:Y:S01]  /*1720*/  FMNMX R2, R7, R2, !PT ;  /* 0x0000000207027209 */ /* 0x000fe20007800000 */
[----:B------:R-:W-:Y:S01]  /*1730*/  FADD R3, R3, R14 ;  /* 0x0000000e03037221 */ /* 0x000fe20000000000 */
[----:B-1----:R-:W-:-:S04]  /*1740*/  IMAD.WIDE.U32 R12, R0, 0x4, R12 ;  /* 0x00000004000c7825 */ /* 0x002fc800078e000c */
[----:B------:R-:W-:-:S05]  /*1750*/  FADD R3, R2, R3 ;  /* 0x0000000302037221 */ /* 0x000fca0000000000 */
[----:B------:R-:W-:Y:S01]  /*1760*/  STG.E desc[UR4][R12.64], R3 ;  /* 0x000000030c007986 */ /* 0x000fe2000c101904 */
[----:B------:R-:W-:Y:S05]  /*1770*/  EXIT ;  /* 0x000000000000794d */ /* 0x000fea0003800000 */
.L_x_0:
[----:B------:R-:W-:-:S00]  /*1780*/  BRA `(.L_x_0) ;  /* 0xfffffffc00fc7947 */ /* 0x000fc0000383ffff */
[----:B------:R-:W-:-:S00]  /*1790*/  NOP ;  /* 0x0000000000007918 */ /* 0x000fc00000000000 */
        /* <DEDUP_REMOVED lines=14> */
.L_x_17:


//--------------------- .text.default_function_kernel --------------------------
	.section	.text.default_function_kernel,"ax",@progbits
	.align	128
        .global         default_function_kernel
        .type           default_function_kernel,@function
        .size           default_function_kernel,(.L_x_18 - default_function_kernel)
        .other          default_function_kernel,@"STO_CUDA_ENTRY STV_DEFAULT"
default_function_kernel:
.text.default_function_kernel:
[----:B------:R-:W-:Y:S01]  /*0000*/  LDC R1, c[0x0][0x37c] ;  /* 0x0000df00ff017b82 */ /* 0x000fe20000000800 */
[----:B------:R-:W0:Y:S07]  /*0010*/  S2R R6, SR_CTAID.X ;  /* 0x0000000000067919 */ /* 0x000e2e0000002500 */
[----:B------:R-:W1:Y:S01]  /*0020*/  LDC.64 R2, c[0x0][0x380] ;  /* 0x0000e000ff027b82 */ /* 0x000e620000000a00 */
[----:B------:R-:W2:Y:S01]  /*0030*/  LDCU.64 UR4, c[0x0][0x358] ;  /* 0x00006b00ff0477ac */ /* 0x000ea20008000a00 */
[----:B------:R-:W3:Y:S01]  /*0040*/  S2R R7, SR_TID.X ;  /* 0x0000000000077919 */ /* 0x000ee20000002100 */
[----:B0-----:R-:W-:Y:S01]  /*0050*/  IMAD.SHL.U32 R0, R6, 0x4, RZ ;  /* 0x0000000406007824 */ /* 0x001fe200078e00ff */
[----:B---3--:R-:W-:-:S04]  /*0060*/  SHF.R.U32.HI R5, RZ, 0x3, R7 ;  /* 0x00000003ff057819 */ /* 0x008fc80000011607 */
[----:B------:R-:W-:-:S04]  /*0070*/  LOP3.LUT R0, R0, R5, RZ, 0xfc, !PT ;  /* 0x0000000500007212 */ /* 0x000fc800078efcff */
[----:B------:R-:W-:Y:S01]  /*0080*/  ISETP.GT.U32.AND P0, PT, R0, 0x22, PT ;  /* 0x000000220000780c */ /* 0x000fe20003f04070 */
[----:B------:R-:W-:-:S05]  /*0090*/  IMAD.SHL.U32 R0, R6, 0x20, RZ ;  /* 0x0000002006007824 */ /* 0x000fca00078e00ff */
[----:B------:R-:W-:-:S05]  /*00a0*/  LOP3.LUT R5, R0, R7, RZ, 0xfc, !PT ;  /* 0x0000000700057212 */ /* 0x000fca00078efcff */
[----:B-1----:R-:W-:-:S04]  /*00b0*/  IMAD.WIDE.U32 R2, R5, 0x4, R2 ;  /* 0x0000000405027825 */ /* 0x002fc800078e0002 */
[----:B------:R-:W-:-:S05]  /*00c0*/  @!P0 IMAD.MOV.U32 R5, RZ, RZ, -0x800003 ;  /* 0xff7ffffdff058424 */ /* 0x000fca00078e00ff */
[----:B--2---:R0:W-:Y:S01]  /*00d0*/  @!P0 STG.E desc[UR4][R2.64], R5 ;  /* 0x0000000502008986 */ /* 0x0041e2000c101904 */
[----:B------:R-:W-:Y:S05]  /*00e0*/  @P0 EXIT ;  /* 0x000000000000094d */ /* 0x000fea0003800000 */
[----:B0-----:R-:W0:Y:S01]  /*00f0*/  LDC.64 R4, c[0x0][0x388] ;  /* 0x0000e200ff047b82 */ /* 0x001e220000000a00 */
[----:B------:R-:W-:Y:S01]  /*0100*/  IMAD R7, R6, 0x20, R7 ;  /* 0x0000002006077824 */ /* 0x000fe200078e0207 */
[----:B------:R-:W2:Y:S03]  /*0110*/  LDG.E R20, desc[UR4][R2.64] ;  /* 0x0000000402147981 */ /* 0x000ea6000c1e1900 */
[----:B------:R-:W-:-:S04]  /*0120*/  IMAD R7, R7, 0x11, RZ ;  /* 0x0000001107077824 */ /* 0x000fc800078e02ff */
[----:B0-----:R-:W-:-:S05]  /*0130*/  IMAD.WIDE.U32 R4, R7, 0x4, R4 ;  /* 0x0000000407047825 */ /* 0x001fca00078e0004 */
[----:B------:R-:W2:Y:S04]  /*0140*/  LDG.E.CONSTANT R0, desc[UR4][R4.64] ;  /* 0x0000000404007981 */ /* 0x000ea8000c1e9900 */
[----:B------:R-:W2:Y:S04]  /*0150*/  LDG.E.CONSTANT R7, desc[UR4][R4.64+0x4] ;  /* 0x0000040404077981 */ /* 0x000ea8000c1e9900 */
[----:B------:R-:W3:Y:S04]  /*0160*/  LDG.E.CONSTANT R9, desc[UR4][R4.64+0x8] ;  /* 0x0000080404097981 */ /* 0x000ee8000c1e9900 */
[----:B------:R-:W3:Y:S04]  /*0170*/  LDG.E.CONSTANT R6, desc[UR4][R4.64+0xc] ;  /* 0x00000c0404067981 */ /* 0x000ee8000c1e9900 */
[----:B------:R-:W4:Y:S04]  /*0180*/  LDG.E.CONSTANT R11, desc[UR4][R4.64+0x10] ;  /* 0x00001004040b7981 */ /* 0x000f28000c1e9900 */
        /* <DEDUP_REMOVED lines=11> */
[----:B------:R-:W5:Y:S01]  /*0240*/  LDG.E.CONSTANT R23, desc[UR4][R4.64+0x40] ;  /* 0x0000400404177981 */ /* 0x000f62000c1e9900 */
[----:B--2---:R-:W-:-:S04]  /*0250*/  FMNMX3 R0, R20, R0, R7, !PT ;  /* 0x0000000014007276 */ /* 0x004fc80007800007 */
[----:B---3--:R-:W-:-:S04]  /*0260*/  FMNMX3 R0, R0, R9, R6, !PT ;  /* 0x0000000900007276 */ /* 0x008fc80007800006 */
[----:B----4-:R-:W-:-:S04]  /*0270*/  FMNMX3 R0, R0, R11, R8, !PT ;  /* 0x0000000b00007276 */ /* 0x010fc80007800008 */
[----:B-----5:R-:W-:-:S04]  /*0280*/  FMNMX3 R0, R0, R13, R10, !PT ;  /* 0x0000000d00007276 */ /* 0x020fc8000780000a */
[----:B------:R-:W-:-:S04]  /*0290*/  FMNMX3 R0, R0, R15, R12, !PT ;  /* 0x0000000f00007276 */ /* 0x000fc8000780000c */
[----:B------:R-:W-:-:S04]  /*02a0*/  FMNMX3 R0, R0, R17, R14, !PT ;  /* 0x0000001100007276 */ /* 0x000fc8000780000e */
[----:B------:R-:W-:-:S04]  /*02b0*/  FMNMX3 R0, R0, R19, R16, !PT ;  /* 0x0000001300007276 */ /* 0x000fc80007800010 */
[----:B------:R-:W-:-:S04]  /*02c0*/  FMNMX3 R0, R0, R21, R18, !PT ;  /* 0x0000001500007276 */ /* 0x000fc80007800012 */
[----:B------:R-:W-:-:S05]  /*02d0*/  FMNMX R23, R0, R23, !PT ;  /* 0x0000001700177209 */ /* 0x000fca0007800000 */
[----:B------:R-:W-:Y:S01]  /*02e0*/  STG.E desc[UR4][R2.64], R23 ;  /* 0x0000001702007986 */ /* 0x000fe2000c101904 */
[----:B------:R-:W-:Y:S05]  /*02f0*/  EXIT ;  /* 0x000000000000794d */ /* 0x000fea0003800000 */
.L_x_1:
        /* <DEDUP_REMOVED lines=16> */
.L_x_18:


//--------------------- .text.default_function_kernel_2 --------------------------
	.section	.text.default_function_kernel_2,"ax",@progbits
	.align	128
        .global         default_function_kernel_2
        .type           default_function_kernel_2,@function
        .size           default_function_kernel_2,(.L_x_16 - default_function_kernel_2)
        .other          default_function_kernel_2,@"STO_CUDA_ENTRY STV_DEFAULT"
default_function_kernel_2:
.text.default_function_kernel_2:
[----:B------:R-:W-:Y:S01]  /*0000*/  LDC R1, c[0x0][0x37c] ;  /* 0x0000df00ff017b82 */ /* 0x000fe20000000800 */
[----:B------:R-:W0:Y:S07]  /*0010*/  S2R R2, SR_TID.X ;  /* 0x0000000000027919 */ /* 0x000e2e0000002100 */
[----:B------:R-:W1:Y:S08]  /*0020*/  S2UR UR4, SR_CTAID.X ;  /* 0x00000000000479c3 */ /* 0x000e700000002500 */
[----:B------:R-:W2:Y:S08]  /*0030*/  LDC.64 R4, c[0x0][0x398] ;  /* 0x0000e600ff047b82 */ /* 0x000eb00000000a00 */
[----:B------:R-:W3:Y:S01]  /*0040*/  LDC.64 R6, c[0x0][0x388] ;  /* 0x0000e200ff067b82 */ /* 0x000ee20000000a00 */
[----:B-1----:R-:W-:-:S07]  /*0050*/  USHF.L.U32 UR4, UR4, 0x3, URZ ;  /* 0x0000000304047899 */ /* 0x002fce00080006ff */
[----:B------:R-:W1:Y:S01]  /*0060*/  LDC.64 R8, c[0x0][0x380] ;  /* 0x0000e000ff087b82 */ /* 0x000e620000000a00 */
[----:B0-----:R-:W-:-:S03]  /*0070*/  LOP3.LUT R2, R2, UR4, RZ, 0xfc, !PT ;  /* 0x0000000402027c12 */ /* 0x001fc6000f8efcff */
[----:B------:R-:W0:Y:S02]  /*0080*/  LDCU.64 UR4, c[0x0][0x358] ;  /* 0x00006b00ff0477ac */ /* 0x000e240008000a00 */
[----:B------:R-:W-:-:S04]  /*0090*/  IMAD.HI.U32 R0, R2, 0x78787879, RZ ;  /* 0x7878787902007827 */ /* 0x000fc800078e00ff */
[----:B--2---:R-:W-:Y:S01]  /*00a0*/  IMAD.WIDE.U32 R4, R2, 0x4, R4 ;  /* 0x0000000402047825 */ /* 0x004fe200078e0004 */
[----:B------:R-:W-:-:S05]  /*00b0*/  SHF.R.U32.HI R3, RZ, 0x3, R0 ;  /* 0x00000003ff037819 */ /* 0x000fca0000011600 */
[C---:B---3--:R-:W-:Y:S01]  /*00c0*/  IMAD.WIDE.U32 R6, R3.reuse, 0x4, R6 ;  /* 0x0000000403067825 */ /* 0x048fe200078e0006 */
[----:B0-----:R0:W2:Y:S05]  /*00d0*/  LDG.E.CONSTANT R4, desc[UR4][R4.64] ;  /* 0x0000000404047981 */ /* 0x0010aa000c1e9900 */
[----:B------:R-:W2:Y:S01]  /*00e0*/  LDG.E.CONSTANT R7, desc[UR4][R6.64] ;  /* 0x0000000406077981 */ /* 0x000ea2000c1e9900 */
[----:B-1----:R-:W-:-:S06]  /*00f0*/  IMAD.WIDE.U32 R8, R3, 0x4, R8 ;  /* 0x0000000403087825 */ /* 0x002fcc00078e0008 */
[----:B------:R-:W3:Y:S01]  /*0100*/  LDG.E.CONSTANT R9, desc[UR4][R8.64] ;  /* 0x0000000408097981 */ /* 0x000ee2000c1e9900 */
[----:B------:R-:W-:Y:S01]  /*0110*/  IMAD.MOV.U32 R10, RZ, RZ, 0x3fb8aa3b ;  /* 0x3fb8aa3bff0a7424 */ /* 0x000fe200078e00ff */
[----:B------:R-:W-:Y:S01]  /*0120*/  BSSY.RECONVERGENT B0, `(.L_x_2) ;  /* 0x0000020000007945 */ /* 0x000fe20003800200 */
[----:B0-----:R-:W-:Y:S02]  /*0130*/  IMAD.MOV.U32 R5, RZ, RZ, 0x39506966 ;  /* 0x39506966ff057424 */ /* 0x001fe400078e00ff */
[----:B--2---:R-:W-:-:S05]  /*0140*/  FADD R0, R4, -R7 ;  /* 0x8000000704007221 */ /* 0x004fca0000000000 */
[----:B------:R-:W-:Y:S01]  /*0150*/  FMNMX R3, R0, 88.3762664794921875, PT ;  /* 0x42b0c0a600037809 */ /* 0x000fe20003800000 */
[----:B---3--:R-:W0:Y:S03]  /*0160*/  MUFU.RCP R6, R9 ;  /* 0x0000000900067308 */ /* 0x008e260000001000 */
[----:B------:R-:W-:-:S05]  /*0170*/  FMNMX R3, R3, -88.37625885009765625, !PT ;  /* 0xc2b0c0a503037809 */ /* 0x000fca0007800000 */
[----:B------:R-:W-:-:S06]  /*0180*/  FFMA R10, R3, R10, 0.5 ;  /* 0x3f000000030a7423 */ /* 0x000fcc000000000a */
[----:B------:R-:W1:Y:S01]  /*0190*/  FRND.FLOOR R10, R10 ;  /* 0x0000000a000a7307 */ /* 0x000e620000205000 */
[----:B0-----:R-:W-:-:S04]  /*01a0*/  FFMA R7, -R9, R6, 1 ;  /* 0x3f80000009077423 */ /* 0x001fc80000000106 */
[----:B------:R-:W-:Y:S01]  /*01b0*/  FFMA R7, R6, R7, R6 ;  /* 0x0000000706077223 */ /* 0x000fe20000000006 */
[----:B-1----:R-:W-:-:S04]  /*01c0*/  FFMA R4, R10, -0.69314718246459960938, R3 ;  /* 0xbf3172180a047823 */ /* 0x002fc80000000003 */
[----:B------:R-:W-:-:S04]  /*01d0*/  FFMA R3, R4, R5, 0.0013982000527903437614 ;  /* 0x3ab743cf04037423 */ /* 0x000fc80000000005 */
[----:B------:R-:W-:Y:S01]  /*01e0*/  FFMA R5, R4, R3, 0.0083334520459175109863 ;  /* 0x3c08890804057423 */ /* 0x000fe20000000003 */
[----:B------:R-:W-:-:S03]  /*01f0*/  FADD R3, R10, 127 ;  /* 0x42fe00000a037421 */ /* 0x000fc60000000000 */
[----:B------:R-:W-:-:S03]  /*0200*/  FFMA R5, R4, R5, 0.041665799915790557861 ;  /* 0x3d2aa9c204057423 */ /* 0x000fc60000000005 */
[----:B------:R-:W0:Y:S01]  /*0210*/  F2I.TRUNC.NTZ R3, R3 ;  /* 0x0000000300037305 */ /* 0x000e22000020f100 */
[----:B------:R-:W-:-:S04]  /*0220*/  FFMA R5, R4, R5, 0.16666670143604278564 ;  /* 0x3e2aaaad04057423 */ /* 0x000fc80000000005 */
[----:B------:R-:W-:-:S04]  /*0230*/  FFMA R5, R4, R5, 0.5 ;  /* 0x3f00000004057423 */ /* 0x000fc80000000005 */
[----:B------:R-:W-:-:S04]  /*0240*/  FMUL R5, R4, R5 ;  /* 0x0000000504057220 */ /* 0x000fc80000400000 */
[----:B------:R-:W-:Y:S01]  /*0250*/  FFMA R5, R4, R5, R4 ;  /* 0x0000000504057223 */ /* 0x000fe20000000004 */
[----:B0-----:R-:W-:-:S03]  /*0260*/  IMAD.SHL.U32 R4, R3, 0x800000, RZ ;  /* 0x0080000003047824 */ /* 0x001fc600078e00ff */
[----:B------:R-:W-:-:S04]  /*0270*/  FADD R5, R5, 1 ;  /* 0x3f80000005057421 */ /* 0x000fc80000000000 */
[----:B------:R-:W-:-:S05]  /*0280*/  FMUL R5, R4, R5 ;  /* 0x0000000504057220 */ /* 0x000fca0000400000 */
[----:B------:R-:W-:-:S04]  /*0290*/  FMNMX R0, R0, R5, !PT ;  /* 0x0000000500007209 */ /* 0x000fc80007800000 */
[----:B------:R-:W0:Y:S01]  /*02a0*/  FCHK P0, R0, R9 ;  /* 0x0000000900007302 */ /* 0x000e220000000000 */
[----:B------:R-:W-:-:S04]  /*02b0*/  FFMA R4, R0, R7, RZ ;  /* 0x0000000700047223 */ /* 0x000fc800000000ff */
[----:B------:R-:W-:-:S04]  /*02c0*/  FFMA R3, -R9, R4, R0 ;  /* 0x0000000409037223 */ /* 0x000fc80000000100 */
[----:B------:R-:W-:Y:S01]  /*02d0*/  FFMA R7, R7, R3, R4 ;  /* 0x0000000307077223 */ /* 0x000fe20000000004 */
[----:B0-----:R-:W-:Y:S06]  /*02e0*/  @!P0 BRA `(.L_x_3) ;  /* 0x00000000000c8947 */ /* 0x001fec0003800000 */
[----:B------:R-:W-:-:S07]  /*02f0*/  MOV R10, 0x310 ;  /* 0x00000310000a7802 */ /* 0x000fce0000000f00 */
[----:B------:R-:W-:Y:S05]  /*0300*/  CALL.REL.NOINC `($__internal_0_$__cuda_sm3x_div_rn_noftz_f32_slowpath) ;  /* 0x0000000000187944 */ /* 0x000fea0003c00000 */
[----:B------:R-:W-:-:S07]  /*0310*/  IMAD.MOV.U32 R7, RZ, RZ, R3 ;  /* 0x000000ffff077224 */ /* 0x000fce00078e0003 */
.L_x_3:
[----:B------:R-:W-:Y:S05]  /*0320*/  BSYNC.RECONVERGENT B0 ;  /* 0x0000000000007941 */ /* 0x000fea0003800200 */
.L_x_2:
[----:B------:R-:W0:Y:S02]  /*0330*/  LDC.64 R4, c[0x0][0x390] ;  /* 0x0000e400ff047b82 */ /* 0x000e240000000a00 */
[----:B0-----:R-:W-:-:S05]  /*0340*/  IMAD.WIDE.U32 R2, R2, 0x4, R4 ;  /* 0x0000000402027825 */ /* 0x001fca00078e0004 */
[----:B------:R-:W-:Y:S01]  /*0350*/  STG.E desc[UR4][R2.64], R7 ;  /* 0x0000000702007986 */ /* 0x000fe2000c101904 */
[----:B------:R-:W-:Y:S05]  /*0360*/  EXIT ;  /* 0x000000000000794d */ /* 0x000fea0003800000 */
        .weak           $__internal_0_$__cuda_sm3x_div_rn_noftz_f32_slowpath
        .type           $__internal_0_$__cuda_sm3x_div_rn_noftz_f32_slowpath,@function
        .size           $__internal_0_$__cuda_sm3x_div_rn_noftz_f32_slowpath,(.L_x_16 - $__internal_0_$__cuda_sm3x_div_rn_noftz_f32_slowpath)
$__internal_0_$__cuda_sm3x_div_rn_noftz_f32_slowpath:
[----:B------:R-:W-:Y:S01]  /*0370*/  SHF.R.U32.HI R4, RZ, 0x17, R9 ;  /* 0x00000017ff047819 */ /* 0x000fe20000011609 */
[----:B------:R-:W-:Y:S01]  /*0380*/  BSSY.RECONVERGENT B1, `(.L_x_4) ;  /* 0x0000064000017945 */ /* 0x000fe20003800200 */
[--C-:B------:R-:W-:Y:S01]  /*0390*/  SHF.R.U32.HI R3, RZ, 0x17, R0.reuse ;  /* 0x00000017ff037819 */ /* 0x100fe20000011600 */
[----:B------:R-:W-:Y:S01]  /*03a0*/  IMAD.MOV.U32 R6, RZ, RZ, R0 ;  /* 0x000000ffff067224 */ /* 0x000fe200078e0000 */
[----:B------:R-:W-:Y:S02]  /*03b0*/  LOP3.LUT R5, R4, 0xff, RZ, 0xc0, !PT ;  /* 0x000000ff04057812 */ /* 0x000fe400078ec0ff */
[----:B------:R-:W-:Y:S02]  /*03c0*/  LOP3.LUT R4, R3, 0xff, RZ, 0xc0, !PT ;  /* 0x000000ff03047812 */ /* 0x000fe400078ec0ff */
[----:B------:R-:W-:-:S03]  /*03d0*/  IADD3 R11, PT, PT, R5, -0x1, RZ ;  /* 0xffffffff050b7810 */ /* 0x000fc60007ffe0ff */
[----:B------:R-:W-:Y:S01]  /*03e0*/  VIADD R8, R4, 0xffffffff ;  /* 0xffffffff04087836 */ /* 0x000fe20000000000 */
[----:B------:R-:W-:-:S04]  /*03f0*/  ISETP.GT.U32.AND P0, PT, R11, 0xfd, PT ;  /* 0x000000fd0b00780c */ /* 0x000fc80003f04070 */
[----:B------:R-:W-:-:S13]  /*0400*/  ISETP.GT.U32.OR P0, PT, R8, 0xfd, P0 ;  /* 0x000000fd0800780c */ /* 0x000fda0000704470 */
[----:B------:R-:W-:Y:S01]  /*0410*/  @!P0 IMAD.MOV.U32 R7, RZ, RZ, RZ ;  /* 0x000000ffff078224 */ /* 0x000fe200078e00ff */
[----:B------:R-:W-:Y:S06]  /*0420*/  @!P0 BRA `(.L_x_5) ;  /* 0x0000000000608947 */ /* 0x000fec0003800000 */
[----:B------:R-:W-:Y:S02]  /*0430*/  FSETP.GTU.FTZ.AND P0, PT, |R0|, +INF , PT ;  /* 0x7f8000000000780b */ /* 0x000fe40003f1c200 */
[----:B------:R-:W-:Y:S02]  /*0440*/  FSETP.GTU.FTZ.AND P1, PT, |R9|, +INF , PT ;  /* 0x7f8000000900780b */ /* 0x000fe40003f3c200 */
[----:B------:R-:W-:Y:S02]  /*0450*/  MOV R3, R9 ;  /* 0x0000000900037202 */ /* 0x000fe40000000f00 */
[----:B------:R-:W-:-:S13]  /*0460*/  PLOP3.LUT P0, PT, P0, P1, PT, 0xf8, 0x8f ;  /* 0x00000000008f781c */ /* 0x000fda0000703f70 */
[----:B------:R-:W-:Y:S05]  /*0470*/  @P0 BRA `(.L_x_6) ;  /* 0x00000004004c0947 */ /* 0x000fea0003800000 */
[----:B------:R-:W-:-:S13]  /*0480*/  LOP3.LUT P0, RZ, R9, 0x7fffffff, R6, 0xc8, !PT ;  /* 0x7fffffff09ff7812 */ /* 0x000fda000780c806 */
[----:B------:R-:W-:Y:S05]  /*0490*/  @!P0 BRA `(.L_x_7) ;  /* 0x00000004003c8947 */ /* 0x000fea0003800000 */
[C---:B------:R-:W-:Y:S02]  /*04a0*/  FSETP.NEU.FTZ.AND P2, PT, |R0|.reuse, +INF , PT ;  /* 0x7f8000000000780b */ /* 0x040fe40003f5d200 */
[----:B------:R-:W-:Y:S02]  /*04b0*/  FSETP.NEU.FTZ.AND P1, PT, |R3|, +INF , PT ;  /* 0x7f8000000300780b */ /* 0x000fe40003f3d200 */
[----:B------:R-:W-:-:S11]  /*04c0*/  FSETP.NEU.FTZ.AND P0, PT, |R0|, +INF , PT ;  /* 0x7f8000000000780b */ /* 0x000fd60003f1d200 */
[----:B------:R-:W-:Y:S05]  /*04d0*/  @!P1 BRA !P2, `(.L_x_7) ;  /* 0x00000004002c9947 */ /* 0x000fea0005000000 */
[----:B------:R-:W-:-:S04]  /*04e0*/  LOP3.LUT P2, RZ, R6, 0x7fffffff, RZ, 0xc0, !PT ;  /* 0x7fffffff06ff7812 */ /* 0x000fc8000784c0ff */
[----:B------:R-:W-:-:S13]  /*04f0*/  PLOP3.LUT P1, PT, P1, P2, PT, 0x2f, 0xf2 ;  /* 0x0000000000f2781c */ /* 0x000fda0000f24577 */
[----:B------:R-:W-:Y:S05]  /*0500*/  @P1 BRA `(.L_x_8) ;  /* 0x0000000400181947 */ /* 0x000fea0003800000 */
[----:B------:R-:W-:-:S04]  /*0510*/  LOP3.LUT P1, RZ, R9, 0x7fffffff, RZ, 0xc0, !PT ;  /* 0x7fffffff09ff7812 */ /* 0x000fc8000782c0ff */
[----:B------:R-:W-:-:S13]  /*0520*/  PLOP3.LUT P0, PT, P0, P1, PT, 0x2f, 0xf2 ;  /* 0x0000000000f2781c */ /* 0x000fda0000702577 */
[----:B------:R-:W-:Y:S05]  /*0530*/  @P0 BRA `(.L_x_9) ;  /* 0x0000000400000947 */ /* 0x000fea0003800000 */
[----:B------:R-:W-:Y:S02]  /*0540*/  ISETP.GE.AND P0, PT, R8, RZ, PT ;  /* 0x000000ff0800720c */ /* 0x000fe40003f06270 */
[----:B------:R-:W-:-:S11]  /*0550*/  ISETP.GE.AND P1, PT, R11, RZ, PT ;  /* 0x000000ff0b00720c */ /* 0x000fd60003f26270 */
[----:B------:R-:W-:Y:S02]  /*0560*/  @P0 IMAD.MOV.U32 R7, RZ, RZ, RZ ;  /* 0x000000ffff070224 */ /* 0x000fe400078e00ff */
[----:B------:R-:W-:Y:S01]  /*0570*/  @!P0 FFMA R6, R0, 1.84467440737095516160e+19, RZ ;  /* 0x5f80000000068823 */ /* 0x000fe200000000ff */
[----:B------:R-:W-:Y:S02]  /*0580*/  @!P0 IMAD.MOV.U32 R7, RZ, RZ, -0x40 ;  /* 0xffffffc0ff078424 */ /* 0x000fe400078e00ff */
[----:B------:R-:W-:Y:S02]  /*0590*/  @!P1 FFMA R9, R3, 1.84467440737095516160e+19, RZ ;  /* 0x5f80000003099823 */ /* 0x000fe400000000ff */
[----:B------:R-:W-:-:S07]  /*05a0*/  @!P1 VIADD R7, R7, 0x40 ;  /* 0x0000004007079836 */ /* 0x000fce0000000000 */
.L_x_5:
[----:B------:R-:W-:Y:S01]  /*05b0*/  LEA R0, R5, 0xc0800000, 0x17 ;  /* 0xc080000005007811 */ /* 0x000fe200078eb8ff */
[----:B------:R-:W-:Y:S01]  /*05c0*/  VIADD R4, R4, 0xffffff81 ;  /* 0xffffff8104047836 */ /* 0x000fe20000000000 */
[----:B------:R-:W-:Y:S02]  /*05d0*/  BSSY.RECONVERGENT B2, `(.L_x_10) ;  /* 0x0000035000027945 */ /* 0x000fe40003800200 */
[----:B------:R-:W-:Y:S01]  /*05e0*/  IADD3 R9, PT, PT, -R0, R9, RZ ;  /* 0x0000000900097210 */ /* 0x000fe20007ffe1ff */
[C---:B------:R-:W-:Y:S01]  /*05f0*/  IMAD R0, R4.reuse, -0x800000, R6 ;  /* 0xff80000004007824 */ /* 0x040fe200078e0206 */
[----:B------:R-:W-:Y:S02]  /*0600*/  IADD3 R4, PT, PT, R4, 0x7f, -R5 ;  /* 0x0000007f04047810 */ /* 0x000fe40007ffe805 */
[----:B------:R-:W0:Y:S01]  /*0610*/  MUFU.RCP R3, R9 ;  /* 0x0000000900037308 */ /* 0x000e220000001000 */
[----:B------:R-:W-:Y:S02]  /*0620*/  FADD.FTZ R11, -R9, -RZ ;  /* 0x800000ff090b7221 */ /* 0x000fe40000010100 */
[----:B------:R-:W-:-:S02]  /*0630*/  IMAD.IADD R4, R4, 0x1, R7 ;  /* 0x0000000104047824 */ /* 0x000fc400078e0207 */
[----:B0-----:R-:W-:-:S04]  /*0640*/  FFMA R8, R3, R11, 1 ;  /* 0x3f80000003087423 */ /* 0x001fc8000000000b */
[----:B------:R-:W-:-:S04]  /*0650*/  FFMA R8, R3, R8, R3 ;  /* 0x0000000803087223 */ /* 0x000fc80000000003 */
[----:B------:R-:W-:-:S04]  /*0660*/  FFMA R3, R0, R8, RZ ;  /* 0x0000000800037223 */ /* 0x000fc800000000ff */
[----:B------:R-:W-:-:S04]  /*0670*/  FFMA R6, R11, R3, R0 ;  /* 0x000000030b067223 */ /* 0x000fc80000000000 */
[----:B------:R-:W-:-:S04]  /*0680*/  FFMA R13, R8, R6, R3 ;  /* 0x00000006080d7223 */ /* 0x000fc80000000003 */
[----:B------:R-:W-:-:S04]  /*0690*/  FFMA R6, R11, R13, R0 ;  /* 0x0000000d0b067223 */ /* 0x000fc80000000000 */
[----:B------:R-:W-:-:S05]  /*06a0*/  FFMA R3, R8, R6, R13 ;  /* 0x0000000608037223 */ /* 0x000fca000000000d */
[----:B------:R-:W-:-:S04]  /*06b0*/  SHF.R.U32.HI R0, RZ, 0x17, R3 ;  /* 0x00000017ff007819 */ /* 0x000fc80000011603 */
[----:B------:R-:W-:-:S05]  /*06c0*/  LOP3.LUT R0, R0, 0xff, RZ, 0xc0, !PT ;  /* 0x000000ff00007812 */ /* 0x000fca00078ec0ff */
[----:B------:R-:W-:-:S05]  /*06d0*/  IMAD.IADD R9, R0, 0x1, R4 ;  /* 0x0000000100097824 */ /* 0x000fca00078e0204 */
[----:B------:R-:W-:-:S04]  /*06e0*/  IADD3 R0, PT, PT, R9, -0x1, RZ ;  /* 0xffffffff09007810 */ /* 0x000fc80007ffe0ff */
[----:B------:R-:W-:-:S13]  /*06f0*/  ISETP.GE.U32.AND P0, PT, R0, 0xfe, PT ;  /* 0x000000fe0000780c */ /* 0x000fda0003f06070 */
[----:B------:R-:W-:Y:S05]  /*0700*/  @!P0 BRA `(.L_x_11) ;  /* 0x0000000000808947 */ /* 0x000fea0003800000 */
[----:B------:R-:W-:-:S13]  /*0710*/  ISETP.GT.AND P0, PT, R9, 0xfe, PT ;  /* 0x000000fe0900780c */ /* 0x000fda0003f04270 */
[----:B------:R-:W-:Y:S05]  /*0720*/  @P0 BRA `(.L_x_12) ;  /* 0x00000000006c0947 */ /* 0x000fea0003800000 */
[----:B------:R-:W-:-:S13]  /*0730*/  ISETP.GE.AND P0, PT, R9, 0x1, PT ;  /* 0x000000010900780c */ /* 0x000fda0003f06270 */
[----:B------:R-:W-:Y:S05]  /*0740*/  @P0 BRA `(.L_x_13) ;  /* 0x0000000000740947 */ /* 0x000fea0003800000 */
[----:B------:R-:W-:Y:S02]  /*0750*/  ISETP.GE.AND P0, PT, R9, -0x18, PT ;  /* 0xffffffe80900780c */ /* 0x000fe40003f06270 */
[----:B------:R-:W-:-:S11]  /*0760*/  LOP3.LUT R3, R3, 0x80000000, RZ, 0xc0, !PT ;  /* 0x8000000003037812 */ /* 0x000fd600078ec0ff */
[----:B------:R-:W-:Y:S05]  /*0770*/  @!P0 BRA `(.L_x_13) ;  /* 0x0000000000688947 */ /* 0x000fea0003800000 */
[CCC-:B------:R-:W-:Y:S01]  /*0780*/  FFMA.RZ R0, R8.reuse, R6.reuse, R13.reuse ;  /* 0x0000000608007223 */ /* 0x1c0fe2000000c00d */
[C---:B------:R-:W-:Y:S02]  /*0790*/  VIADD R7, R9.reuse, 0x20 ;  /* 0x0000002009077836 */ /* 0x040fe40000000000 */
[-CC-:B------:R-:W-:Y:S01]  /*07a0*/  FFMA.RM R5, R8, R6.reuse, R13.reuse ;  /* 0x0000000608057223 */ /* 0x180fe2000000400d */
[C---:B------:R-:W-:Y:S02]  /*07b0*/  ISETP.NE.AND P2, PT, R9.reuse, RZ, PT ;  /* 0x000000ff0900720c */ /* 0x040fe40003f45270 */
[----:B------:R-:W-:Y:S01]  /*07c0*/  LOP3.LUT R4, R0, 0x7fffff, RZ, 0xc0, !PT ;  /* 0x007fffff00047812 */ /* 0x000fe200078ec0ff */
[----:B------:R-:W-:Y:S01]  /*07d0*/  FFMA.RP R0, R8, R6, R13 ;  /* 0x0000000608007223 */ /* 0x000fe2000000800d */
[----:B------:R-:W-:Y:S01]  /*07e0*/  IMAD.MOV R6, RZ, RZ, -R9 ;  /* 0x000000ffff067224 */ /* 0x000fe200078e0a09 */
[----:B------:R-:W-:Y:S02]  /*07f0*/  ISETP.NE.AND P1, PT, R9, RZ, PT ;  /* 0x000000ff0900720c */ /* 0x000fe40003f25270 */
[----:B------:R-:W-:-:S02]  /*0800*/  LOP3.LUT R4, R4, 0x800000, RZ, 0xfc, !PT ;  /* 0x0080000004047812 */ /* 0x000fc400078efcff */
[----:B------:R-:W-:Y:S02]  /*0810*/  FSETP.NEU.FTZ.AND P0, PT, R0, R5, PT ;  /* 0x000000050000720b */ /* 0x000fe40003f1d000 */
[----:B------:R-:W-:Y:S02]  /*0820*/  SHF.L.U32 R7, R4, R7, RZ ;  /* 0x0000000704077219 */ /* 0x000fe400000006ff */
[----:B------:R-:W-:Y:S02]  /*0830*/  SEL R5, R6, RZ, P2 ;  /* 0x000000ff06057207 */ /* 0x000fe40001000000 */
[----:B------:R-:W-:Y:S02]  /*0840*/  ISETP.NE.AND P1, PT, R7, RZ, P1 ;  /* 0x000000ff0700720c */ /* 0x000fe40000f25270 */
[----:B------:R-:W-:Y:S02]  /*0850*/  SHF.R.U32.HI R5, RZ, R5, R4 ;  /* 0x00000005ff057219 */ /* 0x000fe40000011604 */
[----:B------:R-:W-:-:S02]  /*0860*/  PLOP3.LUT P0, PT, P0, P1, PT, 0xf8, 0x8f ;  /* 0x00000000008f781c */ /* 0x000fc40000703f70 */
[----:B------:R-:W-:Y:S02]  /*0870*/  SHF.R.U32.HI R7, RZ, 0x1, R5 ;  /* 0x00000001ff077819 */ /* 0x000fe40000011605 */
[----:B------:R-:W-:-:S04]  /*0880*/  SEL R0, RZ, 0x1, !P0 ;  /* 0x00000001ff007807 */ /* 0x000fc80004000000 */
[----:B------:R-:W-:-:S04]  /*0890*/  LOP3.LUT R0, R0, 0x1, R7, 0xf8, !PT ;  /* 0x0000000100007812 */ /* 0x000fc800078ef807 */
[----:B------:R-:W-:-:S05]  /*08a0*/  LOP3.LUT R0, R0, R5, RZ, 0xc0, !PT ;  /* 0x0000000500007212 */ /* 0x000fca00078ec0ff */
[----:B------:R-:W-:-:S05]  /*08b0*/  IMAD.IADD R0, R7, 0x1, R0 ;  /* 0x0000000107007824 */ /* 0x000fca00078e0200 */
[----:B------:R-:W-:Y:S01]  /*08c0*/  LOP3.LUT R3, R0, R3, RZ, 0xfc, !PT ;  /* 0x0000000300037212 */ /* 0x000fe200078efcff */
[----:B------:R-:W-:Y:S06]  /*08d0*/  BRA `(.L_x_13) ;  /* 0x0000000000107947 */ /* 0x000fec0003800000 */
.L_x_12:
[----:B------:R-:W-:-:S04]  /*08e0*/  LOP3.LUT R3, R3, 0x80000000, RZ, 0xc0, !PT ;  /* 0x8000000003037812 */ /* 0x000fc800078ec0ff */
[----:B------:R-:W-:Y:S01]  /*08f0*/  LOP3.LUT R3, R3, 0x7f800000, RZ, 0xfc, !PT ;  /* 0x7f80000003037812 */ /* 0x000fe200078efcff */
[----:B------:R-:W-:Y:S06]  /*0900*/  BRA `(.L_x_13) ;  /* 0x0000000000047947 */ /* 0x000fec0003800000 */
.L_x_11:
[----:B------:R-:W-:-:S07]  /*0910*/  LEA R3, R4, R3, 0x17 ;  /* 0x0000000304037211 */ /* 0x000fce00078eb8ff */
.L_x_13:
[----:B------:R-:W-:Y:S05]  /*0920*/  BSYNC.RECONVERGENT B2 ;  /* 0x0000000000027941 */ /* 0x000fea0003800200 */
.L_x_10:
[----:B------:R-:W-:Y:S05]  /*0930*/  BRA `(.L_x_14) ;  /* 0x0000000000207947 */ /* 0x000fea0003800000 */
.L_x_9:
[----:B------:R-:W-:-:S04]  /*0940*/  LOP3.LUT R3, R9, 0x80000000, R6, 0x48, !PT ;  /* 0x8000000009037812 */ /* 0x000fc800078e4806 */
[----:B------:R-:W-:Y:S01]  /*0950*/  LOP3.LUT R3, R3, 0x7f800000, RZ, 0xfc, !PT ;  /* 0x7f80000003037812 */ /* 0x000fe200078efcff */
[----:B------:R-:W-:Y:S06]  /*0960*/  BRA `(.L_x_14) ;  /* 0x0000000000147947 */ /* 0x000fec0003800000 */
.L_x_8:
[----:B------:R-:W-:Y:S01]  /*0970*/  LOP3.LUT R3, R9, 0x80000000, R6, 0x48, !PT ;  /* 0x8000000009037812 */ /* 0x000fe200078e4806 */
[----:B------:R-:W-:Y:S06]  /*0980*/  BRA `(.L_x_14) ;  /* 0x00000000000c7947 */ /* 0x000fec0003800000 */
.L_x_7:
[----:B------:R-:W0:Y:S01]  /*0990*/  MUFU.RSQ R3, -QNAN ;  /* 0xffc0000000037908 */ /* 0x000e220000001400 */
[----:B------:R-:W-:Y:S05]  /*09a0*/  BRA `(.L_x_14) ;  /* 0x0000000000047947 */ /* 0x000fea0003800000 */
.L_x_6:
[----:B------:R-:W-:-:S07]  /*09b0*/  FADD.FTZ R3, R0, R3 ;  /* 0x0000000300037221 */ /* 0x000fce0000010000 */
.L_x_14:
[----:B------:R-:W-:Y:S05]  /*09c0*/  BSYNC.RECONVERGENT B1 ;  /* 0x0000000000017941 */ /* 0x000fea0003800200 */
.L_x_4:
[----:B------:R-:W-:Y:S02]  /*09d0*/  IMAD.MOV.U32 R4, RZ, RZ, R10 ;  /* 0x000000ffff047224 */ /* 0x000fe400078e000a */
[----:B------:R-:W-:-:S04]  /*09e0*/  IMAD.MOV.U32 R5, RZ, RZ, 0x0 ;  /* 0x00000000ff057424 */ /* 0x000fc800078e00ff */
[----:B0-----:R-:W-:Y:S05]  /*09f0*/  RET.REL.NODEC R4 `(default_function_kernel_2) ;  /* 0xfffffff404807950 */ /* 0x001fea0003c3ffff */
.L_x_15:
        /* <DEDUP_REMOVED lines=16> */
.L_x_16:


//--------------------- .nv.shared.reserved.0     --------------------------
	.section	.nv.shared.reserved.0,"aw",@nobits
	.weak		__nv_reservedSMEM_offset_0_alias
	.size		__nv_reservedSMEM_offset_0_alias, 0, 64
	.other		__nv_reservedSMEM_offset_0_alias,@"STO_CUDA_RESERVED_SHARED STV_DEFAULT"
__nv_reservedSMEM_offset_0_alias:
	.zero		0
	.zero		64


//--------------------- .nv.constant0.default_function_kernel_1 --------------------------
	.section	.nv.constant0.default_function_kernel_1,"a",@progbits
	.sectionflags	@""
	.align	4
.nv.constant0.default_function_kernel_1:
	.zero		920


//--------------------- .nv.constant0.default_function_kernel --------------------------
	.section	.nv.constant0.default_function_kernel,"a",@progbits
	.sectionflags	@""
	.align	4
.nv.constant0.default_function_kernel:
	.zero		912


//--------------------- .nv.constant0.default_function_kernel_2 --------------------------
	.section	.nv.constant0.default_function_kernel_2,"a",@progbits
	.sectionflags	@""
	.align	4
.nv.constant0.default_function_kernel_2:
	.zero		928


//--------------------- SYMBOLS --------------------------

	.type		.nv.reservedSmem.offset0,@object
	.size		.nv.reservedSmem.offset0,0x4
